//
// Generated by NVIDIA NVVM Compiler
//
// Compiler Build ID: CL-36424714
// Cuda compilation tools, release 13.0, V13.0.88
// Based on NVVM 20.0.0
//

.version 9.0
.target sm_100
.address_size 64

	// .globl	_Z18convolution_kernelPKfS0_Pfiiiiiii

.visible .entry _Z18convolution_kernelPKfS0_Pfiiiiiii(
	.param .u64 .ptr .align 1 _Z18convolution_kernelPKfS0_Pfiiiiiii_param_0,
	.param .u64 .ptr .align 1 _Z18convolution_kernelPKfS0_Pfiiiiiii_param_1,
	.param .u64 .ptr .align 1 _Z18convolution_kernelPKfS0_Pfiiiiiii_param_2,
	.param .u32 _Z18convolution_kernelPKfS0_Pfiiiiiii_param_3,
	.param .u32 _Z18convolution_kernelPKfS0_Pfiiiiiii_param_4,
	.param .u32 _Z18convolution_kernelPKfS0_Pfiiiiiii_param_5,
	.param .u32 _Z18convolution_kernelPKfS0_Pfiiiiiii_param_6,
	.param .u32 _Z18convolution_kernelPKfS0_Pfiiiiiii_param_7,
	.param .u32 _Z18convolution_kernelPKfS0_Pfiiiiiii_param_8,
	.param .u32 _Z18convolution_kernelPKfS0_Pfiiiiiii_param_9
)
{
	.reg .pred 	%p<108>;
	.reg .b32 	%r<186>;
	.reg .b32 	%f<96>;
	.reg .b64 	%rd<190>;

	ld.param.u64 	%rd9, [_Z18convolution_kernelPKfS0_Pfiiiiiii_param_0];
	ld.param.u64 	%rd10, [_Z18convolution_kernelPKfS0_Pfiiiiiii_param_1];
	ld.param.u64 	%rd8, [_Z18convolution_kernelPKfS0_Pfiiiiiii_param_2];
	ld.param.u32 	%r67, [_Z18convolution_kernelPKfS0_Pfiiiiiii_param_4];
	ld.param.u32 	%r68, [_Z18convolution_kernelPKfS0_Pfiiiiiii_param_5];
	ld.param.u32 	%r69, [_Z18convolution_kernelPKfS0_Pfiiiiiii_param_6];
	ld.param.u32 	%r70, [_Z18convolution_kernelPKfS0_Pfiiiiiii_param_7];
	ld.param.u32 	%r71, [_Z18convolution_kernelPKfS0_Pfiiiiiii_param_8];
	cvta.to.global.u64 	%rd1, %rd10;
	cvta.to.global.u64 	%rd2, %rd9;
	cvta.to.global.u64 	%rd3, %rd8;
	mul.lo.s32 	%r1, %r68, %r67;
	mov.u32 	%r2, %ctaid.z;
	mul.lo.s32 	%r73, %r1, %r2;
	cvt.s64.s32 	%rd4, %r73;
	setp.lt.s32 	%p2, %r69, 1;
	@%p2 bra 	$L__BB0_73;
	ld.param.u32 	%r163, [_Z18convolution_kernelPKfS0_Pfiiiiiii_param_9];
	mov.u32 	%r3, %ctaid.y;
	mov.u32 	%r74, %ctaid.x;
	setp.lt.s32 	%p3, %r163, 1;
	mul.lo.s32 	%r4, %r163, %r2;
	shr.u32 	%r75, %r70, 1;
	sub.s32 	%r5, %r74, %r75;
	mad.lo.s32 	%r76, %r67, %r3, %r74;
	cvt.s64.s32 	%rd5, %r76;
	@%p3 bra 	$L__BB0_73;
	setp.lt.s32 	%p4, %r71, 1;
	@%p4 bra 	$L__BB0_60;
	setp.lt.s32 	%p13, %r70, 1;
	@%p13 bra 	$L__BB0_50;
	and.b32  	%r6, %r70, 7;
	and.b32  	%r7, %r70, 3;
	and.b32  	%r8, %r70, 2147483640;
	and.b32  	%r9, %r70, 1;
	shr.u32 	%r130, %r71, 1;
	sub.s32 	%r10, %r3, %r130;
	mov.b32 	%r170, 0;
$L__BB0_5:
	mov.b32 	%r171, 0;
$L__BB0_6:
	ld.param.u32 	%r168, [_Z18convolution_kernelPKfS0_Pfiiiiiii_param_9];
	mad.lo.s32 	%r133, %r170, %r168, %r171;
	mul.lo.s32 	%r134, %r71, %r70;
	mul.lo.s32 	%r13, %r134, %r133;
	mov.f32 	%f75, 0f00000000;
	mov.b32 	%r172, 0;
	cvt.u64.u32 	%rd171, %r13;
$L__BB0_7:
	setp.lt.u32 	%p20, %r70, 8;
	add.s32 	%r136, %r10, %r172;
	setp.gt.s32 	%p21, %r136, -1;
	setp.lt.s32 	%p22, %r136, %r68;
	and.pred  	%p1, %p21, %p22;
	mul.lo.s32 	%r15, %r136, %r67;
	mul.lo.s32 	%r16, %r172, %r70;
	mov.b32 	%r175, 0;
	@%p20 bra 	$L__BB0_26;
	add.s32 	%r27, %r16, %r13;
	mov.b32 	%r173, 0;
	cvt.u64.u32 	%rd105, %r27;
$L__BB0_9:
	.pragma "nounroll";
	add.s32 	%r18, %r5, %r173;
	setp.gt.s32 	%p23, %r18, -1;
	setp.lt.s32 	%p24, %r18, %r67;
	and.pred  	%p25, %p23, %p24;
	and.pred  	%p26, %p1, %p25;
	not.pred 	%p27, %p26;
	@%p27 bra 	$L__BB0_11;
	add.s32 	%r138, %r18, %r15;
	cvt.s64.s32 	%rd99, %r138;
	add.s64 	%rd100, %rd99, %rd4;
	shl.b64 	%rd101, %rd100, 2;
	add.s64 	%rd102, %rd2, %rd101;
	ld.global.f32 	%f41, [%rd102];
	add.s32 	%r139, %r173, %r27;
	mul.wide.u32 	%rd103, %r139, 4;
	add.s64 	%rd104, %rd1, %rd103;
	ld.global.f32 	%f42, [%rd104];
	fma.rn.f32 	%f75, %f41, %f42, %f75;
$L__BB0_11:
	add.s32 	%r19, %r18, 1;
	setp.gt.s32 	%p28, %r19, -1;
	setp.lt.s32 	%p29, %r19, %r67;
	and.pred  	%p30, %p28, %p29;
	and.pred  	%p31, %p1, %p30;
	cvt.u64.u32 	%rd106, %r173;
	add.s64 	%rd107, %rd106, %rd105;
	shl.b64 	%rd108, %rd107, 2;
	add.s64 	%rd6, %rd1, %rd108;
	not.pred 	%p32, %p31;
	@%p32 bra 	$L__BB0_13;
	add.s32 	%r140, %r19, %r15;
	cvt.s64.s32 	%rd109, %r140;
	add.s64 	%rd110, %rd109, %rd4;
	shl.b64 	%rd111, %rd110, 2;
	add.s64 	%rd112, %rd2, %rd111;
	ld.global.f32 	%f43, [%rd112];
	ld.global.f32 	%f44, [%rd6+4];
	fma.rn.f32 	%f75, %f43, %f44, %f75;
$L__BB0_13:
	add.s32 	%r20, %r18, 2;
	setp.gt.s32 	%p33, %r20, -1;
	setp.lt.s32 	%p34, %r20, %r67;
	and.pred  	%p35, %p33, %p34;
	and.pred  	%p36, %p1, %p35;
	not.pred 	%p37, %p36;
	@%p37 bra 	$L__BB0_15;
	add.s32 	%r141, %r20, %r15;
	cvt.s64.s32 	%rd113, %r141;
	add.s64 	%rd114, %rd113, %rd4;
	shl.b64 	%rd115, %rd114, 2;
	add.s64 	%rd116, %rd2, %rd115;
	ld.global.f32 	%f45, [%rd116];
	ld.global.f32 	%f46, [%rd6+8];
	fma.rn.f32 	%f75, %f45, %f46, %f75;
$L__BB0_15:
	add.s32 	%r21, %r18, 3;
	setp.gt.s32 	%p38, %r21, -1;
	setp.lt.s32 	%p39, %r21, %r67;
	and.pred  	%p40, %p38, %p39;
	and.pred  	%p41, %p1, %p40;
	not.pred 	%p42, %p41;
	@%p42 bra 	$L__BB0_17;
	add.s32 	%r142, %r21, %r15;
	cvt.s64.s32 	%rd117, %r142;
	add.s64 	%rd118, %rd117, %rd4;
	shl.b64 	%rd119, %rd118, 2;
	add.s64 	%rd120, %rd2, %rd119;
	ld.global.f32 	%f47, [%rd120];
	ld.global.f32 	%f48, [%rd6+12];
	fma.rn.f32 	%f75, %f47, %f48, %f75;
$L__BB0_17:
	add.s32 	%r22, %r18, 4;
	setp.gt.s32 	%p43, %r22, -1;
	setp.lt.s32 	%p44, %r22, %r67;
	and.pred  	%p45, %p43, %p44;
	and.pred  	%p46, %p1, %p45;
	not.pred 	%p47, %p46;
	@%p47 bra 	$L__BB0_19;
	add.s32 	%r143, %r22, %r15;
	cvt.s64.s32 	%rd121, %r143;
	add.s64 	%rd122, %rd121, %rd4;
	shl.b64 	%rd123, %rd122, 2;
	add.s64 	%rd124, %rd2, %rd123;
	ld.global.f32 	%f49, [%rd124];
	ld.global.f32 	%f50, [%rd6+16];
	fma.rn.f32 	%f75, %f49, %f50, %f75;
$L__BB0_19:
	add.s32 	%r23, %r18, 5;
	setp.gt.s32 	%p48, %r23, -1;
	setp.lt.s32 	%p49, %r23, %r67;
	and.pred  	%p50, %p48, %p49;
	and.pred  	%p51, %p1, %p50;
	not.pred 	%p52, %p51;
	@%p52 bra 	$L__BB0_21;
	add.s32 	%r144, %r23, %r15;
	cvt.s64.s32 	%rd125, %r144;
	add.s64 	%rd126, %rd125, %rd4;
	shl.b64 	%rd127, %rd126, 2;
	add.s64 	%rd128, %rd2, %rd127;
	ld.global.f32 	%f51, [%rd128];
	ld.global.f32 	%f52, [%rd6+20];
	fma.rn.f32 	%f75, %f51, %f52, %f75;
$L__BB0_21:
	add.s32 	%r24, %r18, 6;
	setp.gt.s32 	%p53, %r24, -1;
	setp.lt.s32 	%p54, %r24, %r67;
	and.pred  	%p55, %p53, %p54;
	and.pred  	%p56, %p1, %p55;
	not.pred 	%p57, %p56;
	@%p57 bra 	$L__BB0_23;
	add.s32 	%r145, %r24, %r15;
	cvt.s64.s32 	%rd129, %r145;
	add.s64 	%rd130, %rd129, %rd4;
	shl.b64 	%rd131, %rd130, 2;
	add.s64 	%rd132, %rd2, %rd131;
	ld.global.f32 	%f53, [%rd132];
	ld.global.f32 	%f54, [%rd6+24];
	fma.rn.f32 	%f75, %f53, %f54, %f75;
$L__BB0_23:
	add.s32 	%r25, %r18, 7;
	setp.gt.s32 	%p58, %r25, -1;
	setp.lt.s32 	%p59, %r25, %r67;
	and.pred  	%p60, %p58, %p59;
	and.pred  	%p61, %p1, %p60;
	not.pred 	%p62, %p61;
	@%p62 bra 	$L__BB0_25;
	add.s32 	%r146, %r25, %r15;
	cvt.s64.s32 	%rd133, %r146;
	add.s64 	%rd134, %rd133, %rd4;
	shl.b64 	%rd135, %rd134, 2;
	add.s64 	%rd136, %rd2, %rd135;
	ld.global.f32 	%f55, [%rd136];
	ld.global.f32 	%f56, [%rd6+28];
	fma.rn.f32 	%f75, %f55, %f56, %f75;
$L__BB0_25:
	add.s32 	%r173, %r173, 8;
	setp.eq.s32 	%p63, %r173, %r8;
	mov.u32 	%r175, %r8;
	@%p63 bra 	$L__BB0_26;
	bra.uni 	$L__BB0_9;
$L__BB0_26:
	setp.eq.s32 	%p64, %r6, 0;
	@%p64 bra 	$L__BB0_47;
	add.s32 	%r147, %r6, -1;
	setp.lt.u32 	%p65, %r147, 3;
	@%p65 bra 	$L__BB0_37;
	add.s32 	%r29, %r5, %r175;
	setp.gt.s32 	%p66, %r29, -1;
	setp.lt.s32 	%p67, %r29, %r67;
	and.pred  	%p68, %p66, %p67;
	and.pred  	%p70, %p1, %p68;
	not.pred 	%p71, %p70;
	@%p71 bra 	$L__BB0_30;
	add.s32 	%r148, %r29, %r15;
	cvt.s64.s32 	%rd137, %r148;
	add.s64 	%rd138, %rd137, %rd4;
	shl.b64 	%rd139, %rd138, 2;
	add.s64 	%rd140, %rd2, %rd139;
	ld.global.f32 	%f58, [%rd140];
	add.s32 	%r149, %r175, %r16;
	add.s32 	%r150, %r149, %r13;
	mul.wide.u32 	%rd141, %r150, 4;
	add.s64 	%rd142, %rd1, %rd141;
	ld.global.f32 	%f59, [%rd142];
	fma.rn.f32 	%f75, %f58, %f59, %f75;
$L__BB0_30:
	add.s32 	%r30, %r29, 1;
	setp.gt.s32 	%p72, %r30, -1;
	setp.lt.s32 	%p73, %r30, %r67;
	and.pred  	%p74, %p72, %p73;
	and.pred  	%p75, %p1, %p74;
	cvt.u64.u32 	%rd143, %r16;
	cvt.u64.u32 	%rd144, %r175;
	add.s64 	%rd146, %rd144, %rd143;
	add.s64 	%rd147, %rd146, %rd171;
	shl.b64 	%rd148, %rd147, 2;
	add.s64 	%rd7, %rd1, %rd148;
	not.pred 	%p76, %p75;
	@%p76 bra 	$L__BB0_32;
	add.s32 	%r151, %r30, %r15;
	cvt.s64.s32 	%rd149, %r151;
	add.s64 	%rd150, %rd149, %rd4;
	shl.b64 	%rd151, %rd150, 2;
	add.s64 	%rd152, %rd2, %rd151;
	ld.global.f32 	%f60, [%rd152];
	ld.global.f32 	%f61, [%rd7+4];
	fma.rn.f32 	%f75, %f60, %f61, %f75;
$L__BB0_32:
	add.s32 	%r31, %r29, 2;
	setp.gt.s32 	%p77, %r31, -1;
	setp.lt.s32 	%p78, %r31, %r67;
	and.pred  	%p79, %p77, %p78;
	and.pred  	%p80, %p1, %p79;
	not.pred 	%p81, %p80;
	@%p81 bra 	$L__BB0_34;
	add.s32 	%r152, %r31, %r15;
	cvt.s64.s32 	%rd153, %r152;
	add.s64 	%rd154, %rd153, %rd4;
	shl.b64 	%rd155, %rd154, 2;
	add.s64 	%rd156, %rd2, %rd155;
	ld.global.f32 	%f62, [%rd156];
	ld.global.f32 	%f63, [%rd7+8];
	fma.rn.f32 	%f75, %f62, %f63, %f75;
$L__BB0_34:
	add.s32 	%r32, %r29, 3;
	setp.gt.s32 	%p82, %r32, -1;
	setp.lt.s32 	%p83, %r32, %r67;
	and.pred  	%p84, %p82, %p83;
	and.pred  	%p85, %p1, %p84;
	not.pred 	%p86, %p85;
	@%p86 bra 	$L__BB0_36;
	add.s32 	%r153, %r32, %r15;
	cvt.s64.s32 	%rd157, %r153;
	add.s64 	%rd158, %rd157, %rd4;
	shl.b64 	%rd159, %rd158, 2;
	add.s64 	%rd160, %rd2, %rd159;
	ld.global.f32 	%f64, [%rd160];
	ld.global.f32 	%f65, [%rd7+12];
	fma.rn.f32 	%f75, %f64, %f65, %f75;
$L__BB0_36:
	add.s32 	%r175, %r175, 4;
$L__BB0_37:
	setp.eq.s32 	%p87, %r7, 0;
	@%p87 bra 	$L__BB0_47;
	setp.eq.s32 	%p88, %r7, 1;
	@%p88 bra 	$L__BB0_44;
	add.s32 	%r35, %r5, %r175;
	setp.gt.s32 	%p89, %r35, -1;
	setp.lt.s32 	%p90, %r35, %r67;
	and.pred  	%p91, %p89, %p90;
	and.pred  	%p92, %p1, %p91;
	not.pred 	%p93, %p92;
	@%p93 bra 	$L__BB0_41;
	add.s32 	%r154, %r35, %r15;
	cvt.s64.s32 	%rd161, %r154;
	add.s64 	%rd162, %rd161, %rd4;
	shl.b64 	%rd163, %rd162, 2;
	add.s64 	%rd164, %rd2, %rd163;
	ld.global.f32 	%f67, [%rd164];
	add.s32 	%r155, %r175, %r16;
	add.s32 	%r156, %r155, %r13;
	mul.wide.u32 	%rd165, %r156, 4;
	add.s64 	%rd166, %rd1, %rd165;
	ld.global.f32 	%f68, [%rd166];
	fma.rn.f32 	%f75, %f67, %f68, %f75;
$L__BB0_41:
	add.s32 	%r36, %r35, 1;
	setp.gt.s32 	%p94, %r36, -1;
	setp.lt.s32 	%p95, %r36, %r67;
	and.pred  	%p96, %p94, %p95;
	and.pred  	%p97, %p1, %p96;
	not.pred 	%p98, %p97;
	@%p98 bra 	$L__BB0_43;
	add.s32 	%r157, %r36, %r15;
	cvt.s64.s32 	%rd167, %r157;
	add.s64 	%rd168, %rd167, %rd4;
	shl.b64 	%rd169, %rd168, 2;
	add.s64 	%rd170, %rd2, %rd169;
	ld.global.f32 	%f69, [%rd170];
	cvt.u64.u32 	%rd172, %r16;
	cvt.u64.u32 	%rd173, %r175;
	add.s64 	%rd174, %rd173, %rd172;
	add.s64 	%rd175, %rd174, %rd171;
	shl.b64 	%rd176, %rd175, 2;
	add.s64 	%rd177, %rd1, %rd176;
	ld.global.f32 	%f70, [%rd177+4];
	fma.rn.f32 	%f75, %f69, %f70, %f75;
$L__BB0_43:
	add.s32 	%r175, %r175, 2;
$L__BB0_44:
	setp.eq.s32 	%p99, %r9, 0;
	@%p99 bra 	$L__BB0_47;
	add.s32 	%r39, %r5, %r175;
	setp.gt.s32 	%p100, %r39, -1;
	setp.lt.s32 	%p101, %r39, %r67;
	and.pred  	%p102, %p100, %p101;
	and.pred  	%p103, %p1, %p102;
	not.pred 	%p104, %p103;
	@%p104 bra 	$L__BB0_47;
	add.s32 	%r158, %r39, %r15;
	cvt.s64.s32 	%rd178, %r158;
	add.s64 	%rd179, %rd178, %rd4;
	shl.b64 	%rd180, %rd179, 2;
	add.s64 	%rd181, %rd2, %rd180;
	ld.global.f32 	%f71, [%rd181];
	add.s32 	%r159, %r175, %r16;
	add.s32 	%r160, %r159, %r13;
	mul.wide.u32 	%rd182, %r160, 4;
	add.s64 	%rd183, %rd1, %rd182;
	ld.global.f32 	%f72, [%rd183];
	fma.rn.f32 	%f75, %f71, %f72, %f75;
$L__BB0_47:
	add.s32 	%r172, %r172, 1;
	setp.ne.s32 	%p105, %r172, %r71;
	@%p105 bra 	$L__BB0_7;
	ld.param.u32 	%r169, [_Z18convolution_kernelPKfS0_Pfiiiiiii_param_9];
	ld.param.u64 	%rd189, [_Z18convolution_kernelPKfS0_Pfiiiiiii_param_2];
	add.s32 	%r161, %r171, %r4;
	mul.lo.s32 	%r162, %r161, %r1;
	cvt.s64.s32 	%rd184, %r162;
	add.s64 	%rd185, %rd184, %rd5;
	cvta.to.global.u64 	%rd186, %rd189;
	shl.b64 	%rd187, %rd185, 2;
	add.s64 	%rd188, %rd186, %rd187;
	st.global.f32 	[%rd188], %f75;
	add.s32 	%r171, %r171, 1;
	setp.ne.s32 	%p106, %r171, %r169;
	@%p106 bra 	$L__BB0_6;
	add.s32 	%r170, %r170, 1;
	setp.eq.s32 	%p107, %r170, %r69;
	@%p107 bra 	$L__BB0_73;
	bra.uni 	$L__BB0_5;
$L__BB0_50:
	ld.param.u32 	%r166, [_Z18convolution_kernelPKfS0_Pfiiiiiii_param_9];
	and.b32  	%r43, %r166, 3;
	and.b32  	%r44, %r166, 2147483644;
	and.b32  	%r45, %r166, 1;
	mov.b32 	%r177, 0;
$L__BB0_51:
	ld.param.u32 	%r167, [_Z18convolution_kernelPKfS0_Pfiiiiiii_param_9];
	setp.lt.u32 	%p14, %r167, 4;
	mov.b32 	%r180, 0;
	@%p14 bra 	$L__BB0_54;
	mov.b32 	%r178, 0;
$L__BB0_53:
	.pragma "nounroll";
	add.s32 	%r114, %r178, %r4;
	mul.lo.s32 	%r115, %r114, %r1;
	cvt.s64.s32 	%rd71, %r115;
	add.s64 	%rd72, %rd71, %rd5;
	shl.b64 	%rd73, %rd72, 2;
	add.s64 	%rd74, %rd3, %rd73;
	mov.b32 	%r116, 0;
	st.global.u32 	[%rd74], %r116;
	add.s32 	%r117, %r115, %r1;
	cvt.s64.s32 	%rd75, %r117;
	add.s64 	%rd76, %rd75, %rd5;
	shl.b64 	%rd77, %rd76, 2;
	add.s64 	%rd78, %rd3, %rd77;
	st.global.u32 	[%rd78], %r116;
	add.s32 	%r118, %r114, 2;
	mul.lo.s32 	%r119, %r118, %r1;
	cvt.s64.s32 	%rd79, %r119;
	add.s64 	%rd80, %rd79, %rd5;
	shl.b64 	%rd81, %rd80, 2;
	add.s64 	%rd82, %rd3, %rd81;
	st.global.u32 	[%rd82], %r116;
	add.s32 	%r120, %r114, 3;
	mul.lo.s32 	%r121, %r120, %r1;
	cvt.s64.s32 	%rd83, %r121;
	add.s64 	%rd84, %rd83, %rd5;
	shl.b64 	%rd85, %rd84, 2;
	add.s64 	%rd86, %rd3, %rd85;
	st.global.u32 	[%rd86], %r116;
	add.s32 	%r178, %r178, 4;
	setp.ne.s32 	%p15, %r178, %r44;
	mov.u32 	%r180, %r44;
	@%p15 bra 	$L__BB0_53;
$L__BB0_54:
	setp.eq.s32 	%p16, %r43, 0;
	@%p16 bra 	$L__BB0_59;
	setp.eq.s32 	%p17, %r43, 1;
	@%p17 bra 	$L__BB0_57;
	add.s32 	%r122, %r180, %r4;
	mul.lo.s32 	%r123, %r122, %r1;
	cvt.s64.s32 	%rd87, %r123;
	add.s64 	%rd88, %rd87, %rd5;
	shl.b64 	%rd89, %rd88, 2;
	add.s64 	%rd90, %rd3, %rd89;
	mov.b32 	%r124, 0;
	st.global.u32 	[%rd90], %r124;
	add.s32 	%r125, %r123, %r1;
	cvt.s64.s32 	%rd91, %r125;
	add.s64 	%rd92, %rd91, %rd5;
	shl.b64 	%rd93, %rd92, 2;
	add.s64 	%rd94, %rd3, %rd93;
	st.global.u32 	[%rd94], %r124;
	add.s32 	%r180, %r180, 2;
$L__BB0_57:
	setp.eq.s32 	%p18, %r45, 0;
	@%p18 bra 	$L__BB0_59;
	add.s32 	%r126, %r180, %r4;
	mul.lo.s32 	%r127, %r126, %r1;
	cvt.s64.s32 	%rd95, %r127;
	add.s64 	%rd96, %rd95, %rd5;
	shl.b64 	%rd97, %rd96, 2;
	add.s64 	%rd98, %rd3, %rd97;
	mov.b32 	%r128, 0;
	st.global.u32 	[%rd98], %r128;
$L__BB0_59:
	add.s32 	%r177, %r177, 1;
	setp.eq.s32 	%p19, %r177, %r69;
	@%p19 bra 	$L__BB0_73;
	bra.uni 	$L__BB0_51;
$L__BB0_60:
	ld.param.u32 	%r164, [_Z18convolution_kernelPKfS0_Pfiiiiiii_param_9];
	and.b32  	%r53, %r164, 7;
	add.s32 	%r54, %r53, -1;
	and.b32  	%r55, %r164, 3;
	and.b32  	%r56, %r164, 2147483640;
	and.b32  	%r57, %r164, 1;
	mov.b32 	%r181, 0;
$L__BB0_61:
	ld.param.u32 	%r165, [_Z18convolution_kernelPKfS0_Pfiiiiiii_param_9];
	setp.lt.u32 	%p5, %r165, 8;
	mov.b32 	%r184, 0;
	@%p5 bra 	$L__BB0_64;
	mov.b32 	%r182, 0;
$L__BB0_63:
	.pragma "nounroll";
	add.s32 	%r80, %r182, %r4;
	mul.lo.s32 	%r81, %r80, %r1;
	cvt.s64.s32 	%rd11, %r81;
	add.s64 	%rd12, %rd11, %rd5;
	shl.b64 	%rd13, %rd12, 2;
	add.s64 	%rd14, %rd3, %rd13;
	mov.b32 	%r82, 0;
	st.global.u32 	[%rd14], %r82;
	add.s32 	%r83, %r81, %r1;
	cvt.s64.s32 	%rd15, %r83;
	add.s64 	%rd16, %rd15, %rd5;
	shl.b64 	%rd17, %rd16, 2;
	add.s64 	%rd18, %rd3, %rd17;
	st.global.u32 	[%rd18], %r82;
	add.s32 	%r84, %r80, 2;
	mul.lo.s32 	%r85, %r84, %r1;
	cvt.s64.s32 	%rd19, %r85;
	add.s64 	%rd20, %rd19, %rd5;
	shl.b64 	%rd21, %rd20, 2;
	add.s64 	%rd22, %rd3, %rd21;
	st.global.u32 	[%rd22], %r82;
	add.s32 	%r86, %r80, 3;
	mul.lo.s32 	%r87, %r86, %r1;
	cvt.s64.s32 	%rd23, %r87;
	add.s64 	%rd24, %rd23, %rd5;
	shl.b64 	%rd25, %rd24, 2;
	add.s64 	%rd26, %rd3, %rd25;
	st.global.u32 	[%rd26], %r82;
	add.s32 	%r88, %r80, 4;
	mul.lo.s32 	%r89, %r88, %r1;
	cvt.s64.s32 	%rd27, %r89;
	add.s64 	%rd28, %rd27, %rd5;
	shl.b64 	%rd29, %rd28, 2;
	add.s64 	%rd30, %rd3, %rd29;
	st.global.u32 	[%rd30], %r82;
	add.s32 	%r90, %r80, 5;
	mul.lo.s32 	%r91, %r90, %r1;
	cvt.s64.s32 	%rd31, %r91;
	add.s64 	%rd32, %rd31, %rd5;
	shl.b64 	%rd33, %rd32, 2;
	add.s64 	%rd34, %rd3, %rd33;
	st.global.u32 	[%rd34], %r82;
	add.s32 	%r92, %r80, 6;
	mul.lo.s32 	%r93, %r92, %r1;
	cvt.s64.s32 	%rd35, %r93;
	add.s64 	%rd36, %rd35, %rd5;
	shl.b64 	%rd37, %rd36, 2;
	add.s64 	%rd38, %rd3, %rd37;
	st.global.u32 	[%rd38], %r82;
	add.s32 	%r94, %r80, 7;
	mul.lo.s32 	%r95, %r94, %r1;
	cvt.s64.s32 	%rd39, %r95;
	add.s64 	%rd40, %rd39, %rd5;
	shl.b64 	%rd41, %rd40, 2;
	add.s64 	%rd42, %rd3, %rd41;
	st.global.u32 	[%rd42], %r82;
	add.s32 	%r182, %r182, 8;
	setp.ne.s32 	%p6, %r182, %r56;
	mov.u32 	%r184, %r56;
	@%p6 bra 	$L__BB0_63;
$L__BB0_64:
	setp.eq.s32 	%p7, %r53, 0;
	@%p7 bra 	$L__BB0_72;
	setp.lt.u32 	%p8, %r54, 3;
	@%p8 bra 	$L__BB0_67;
	add.s32 	%r96, %r184, %r4;
	mul.lo.s32 	%r97, %r96, %r1;
	cvt.s64.s32 	%rd43, %r97;
	add.s64 	%rd44, %rd43, %rd5;
	shl.b64 	%rd45, %rd44, 2;
	add.s64 	%rd46, %rd3, %rd45;
	mov.b32 	%r98, 0;
	st.global.u32 	[%rd46], %r98;
	add.s32 	%r99, %r97, %r1;
	cvt.s64.s32 	%rd47, %r99;
	add.s64 	%rd48, %rd47, %rd5;
	shl.b64 	%rd49, %rd48, 2;
	add.s64 	%rd50, %rd3, %rd49;
	st.global.u32 	[%rd50], %r98;
	add.s32 	%r100, %r96, 2;
	mul.lo.s32 	%r101, %r100, %r1;
	cvt.s64.s32 	%rd51, %r101;
	add.s64 	%rd52, %rd51, %rd5;
	shl.b64 	%rd53, %rd52, 2;
	add.s64 	%rd54, %rd3, %rd53;
	st.global.u32 	[%rd54], %r98;
	add.s32 	%r102, %r96, 3;
	mul.lo.s32 	%r103, %r102, %r1;
	cvt.s64.s32 	%rd55, %r103;
	add.s64 	%rd56, %rd55, %rd5;
	shl.b64 	%rd57, %rd56, 2;
	add.s64 	%rd58, %rd3, %rd57;
	st.global.u32 	[%rd58], %r98;
	add.s32 	%r184, %r184, 4;
$L__BB0_67:
	setp.eq.s32 	%p9, %r55, 0;
	@%p9 bra 	$L__BB0_72;
	setp.eq.s32 	%p10, %r55, 1;
	@%p10 bra 	$L__BB0_70;
	add.s32 	%r104, %r184, %r4;
	mul.lo.s32 	%r105, %r104, %r1;
	cvt.s64.s32 	%rd59, %r105;
	add.s64 	%rd60, %rd59, %rd5;
	shl.b64 	%rd61, %rd60, 2;
	add.s64 	%rd62, %rd3, %rd61;
	mov.b32 	%r106, 0;
	st.global.u32 	[%rd62], %r106;
	add.s32 	%r107, %r105, %r1;
	cvt.s64.s32 	%rd63, %r107;
	add.s64 	%rd64, %rd63, %rd5;
	shl.b64 	%rd65, %rd64, 2;
	add.s64 	%rd66, %rd3, %rd65;
	st.global.u32 	[%rd66], %r106;
	add.s32 	%r184, %r184, 2;
$L__BB0_70:
	setp.eq.s32 	%p11, %r57, 0;
	@%p11 bra 	$L__BB0_72;
	add.s32 	%r108, %r184, %r4;
	mul.lo.s32 	%r109, %r108, %r1;
	cvt.s64.s32 	%rd67, %r109;
	add.s64 	%rd68, %rd67, %rd5;
	shl.b64 	%rd69, %rd68, 2;
	add.s64 	%rd70, %rd3, %rd69;
	mov.b32 	%r110, 0;
	st.global.u32 	[%rd70], %r110;
$L__BB0_72:
	add.s32 	%r181, %r181, 1;
	setp.ne.s32 	%p12, %r181, %r69;
	@%p12 bra 	$L__BB0_61;
$L__BB0_73:
	ret;

}


// ===== COMPILED SASS (sm_100) =====

	.target	sm_100

	.elftype	@"ET_EXEC"


//--------------------- .note.nv.tkinfo           --------------------------
	.section	.note.nv.tkinfo,"",@"SHT_NOTE"
	.sectionflags	@"SHF_NOTE_NV_TKINFO"
	.tkinfo
        /*0018*/ 	.word	0x00000002
        /*0030*/ 	.string	""
        /*0030*/ 	.string	"ptxas"
        /*0030*/ 	.string	"Cuda compilation tools, release 13.0, V13.0.88"
        /*0030*/ 	.string	"Build cuda_13.0.r13.0/compiler.36424714_0"
        /*0030*/ 	.string	"-arch sm_100 -m 64 "



//--------------------- .note.nv.cuinfo           --------------------------
	.section	.note.nv.cuinfo,"",@"SHT_NOTE"
	.sectionflags	@"SHF_NOTE_NV_CUINFO"
        /*0018*/ 	.short	0x0002
        /*001a*/ 	.short	0x0064
        /*001c*/ 	.short	0x0082
	.zero		2


//--------------------- .nv.info                  --------------------------
	.section	.nv.info,"",@"SHT_CUDA_INFO"
	.align	4


	//----- nvinfo : EIATTR_REGCOUNT
	.align		4
        /*0000*/ 	.byte	0x04, 0x2f
        /*0002*/ 	.short	(.L_1 - .L_0)
	.align		4
.L_0:
        /*0004*/ 	.word	index@(_Z18convolution_kernelPKfS0_Pfiiiiiii)
        /*0008*/ 	.word	0x00000020


	//----- nvinfo : EIATTR_FRAME_SIZE
	.align		4
.L_1:
        /*000c*/ 	.byte	0x04, 0x11
        /*000e*/ 	.short	(.L_3 - .L_2)
	.align		4
.L_2:
        /*0010*/ 	.word	index@(_Z18convolution_kernelPKfS0_Pfiiiiiii)
        /*0014*/ 	.word	0x00000000


	//----- nvinfo : EIATTR_MIN_STACK_SIZE
	.align		4
.L_3:
        /*0018*/ 	.byte	0x04, 0x12
        /*001a*/ 	.short	(.L_5 - .L_4)
	.align		4
.L_4:
        /*001c*/ 	.word	index@(_Z18convolution_kernelPKfS0_Pfiiiiiii)
        /*0020*/ 	.word	0x00000000
.L_5:


//--------------------- .nv.compat                --------------------------
	.section	.nv.compat,"",@"SHT_CUDA_COMPAT_INFO"
	.align	4
        /*0000*/ 	.byte	0x02, 0x09, 0x00, 0x00, 0x02, 0x02, 0x01, 0x00, 0x02, 0x05, 0x05, 0x00, 0x03, 0x07, 0x01, 0x01
        /*0010*/ 	.byte	0x02, 0x03, 0x00, 0x00, 0x02, 0x06, 0x01, 0x00, 0x04, 0x0b, 0x08, 0x00, 0x09, 0x00, 0x00, 0x00
        /*0020*/ 	.byte	0x00, 0x00, 0x00, 0x00


//--------------------- .nv.info._Z18convolution_kernelPKfS0_Pfiiiiiii --------------------------
	.section	.nv.info._Z18convolution_kernelPKfS0_Pfiiiiiii,"",@"SHT_CUDA_INFO"
	.sectionflags	@""
	.align	4


	//----- nvinfo : EIATTR_CUDA_API_VERSION
	.align		4
        /*0000*/ 	.byte	0x04, 0x37
        /*0002*/ 	.short	(.L_7 - .L_6)
.L_6:
        /*0004*/ 	.word	0x00000082


	//----- nvinfo : EIATTR_KPARAM_INFO
	.align		4
.L_7:
        /*0008*/ 	.byte	0x04, 0x17
        /*000a*/ 	.short	(.L_9 - .L_8)
.L_8:
        /*000c*/ 	.word	0x00000000
        /*0010*/ 	.short	0x0009
        /*0012*/ 	.short	0x0030
        /*0014*/ 	.byte	0x00, 0xf0, 0x11, 0x00


	//----- nvinfo : EIATTR_KPARAM_INFO
	.align		4
.L_9:
        /*0018*/ 	.byte	0x04, 0x17
        /*001a*/ 	.short	(.L_11 - .L_10)
.L_10:
        /*001c*/ 	.word	0x00000000
        /*0020*/ 	.short	0x0008
        /*0022*/ 	.short	0x002c
        /*0024*/ 	.byte	0x00, 0xf0, 0x11, 0x00


	//----- nvinfo : EIATTR_KPARAM_INFO
	.align		4
.L_11:
        /*0028*/ 	.byte	0x04, 0x17
        /*002a*/ 	.short	(.L_13 - .L_12)
.L_12:
        /*002c*/ 	.word	0x00000000
        /*0030*/ 	.short	0x0007
        /*0032*/ 	.short	0x0028
        /*0034*/ 	.byte	0x00, 0xf0, 0x11, 0x00


	//----- nvinfo : EIATTR_KPARAM_INFO
	.align		4
.L_13:
        /*0038*/ 	.byte	0x04, 0x17
        /*003a*/ 	.short	(.L_15 - .L_14)
.L_14:
        /*003c*/ 	.word	0x00000000
        /*0040*/ 	.short	0x0006
        /*0042*/ 	.short	0x0024
        /*0044*/ 	.byte	0x00, 0xf0, 0x11, 0x00


	//----- nvinfo : EIATTR_KPARAM_INFO
	.align		4
.L_15:
        /*0048*/ 	.byte	0x04, 0x17
        /*004a*/ 	.short	(.L_17 - .L_16)
.L_16:
        /*004c*/ 	.word	0x00000000
        /*0050*/ 	.short	0x0005
        /*0052*/ 	.short	0x0020
        /*0054*/ 	.byte	0x00, 0xf0, 0x11, 0x00


	//----- nvinfo : EIATTR_KPARAM_INFO
	.align		4
.L_17:
        /*0058*/ 	.byte	0x04, 0x17
        /*005a*/ 	.short	(.L_19 - .L_18)
.L_18:
        /*005c*/ 	.word	0x00000000
        /*0060*/ 	.short	0x0004
        /*0062*/ 	.short	0x001c
        /*0064*/ 	.byte	0x00, 0xf0, 0x11, 0x00


	//----- nvinfo : EIATTR_KPARAM_INFO
	.align		4
.L_19:
        /*0068*/ 	.byte	0x04, 0x17
        /*006a*/ 	.short	(.L_21 - .L_20)
.L_20:
        /*006c*/ 	.word	0x00000000
        /*0070*/ 	.short	0x0003
        /*0072*/ 	.short	0x0018
        /*0074*/ 	.byte	0x00, 0xf0, 0x11, 0x00


	//----- nvinfo : EIATTR_KPARAM_INFO
	.align		4
.L_21:
        /*0078*/ 	.byte	0x04, 0x17
        /*007a*/ 	.short	(.L_23 - .L_22)
.L_22:
        /*007c*/ 	.word	0x00000000
        /*0080*/ 	.short	0x0002
        /*0082*/ 	.short	0x0010
        /*0084*/ 	.byte	0x00, 0xf5, 0x21, 0x00


	//----- nvinfo : EIATTR_KPARAM_INFO
	.align		4
.L_23:
        /*0088*/ 	.byte	0x04, 0x17
        /*008a*/ 	.short	(.L_25 - .L_24)
.L_24:
        /*008c*/ 	.word	0x00000000
        /*0090*/ 	.short	0x0001
        /*0092*/ 	.short	0x0008
        /*0094*/ 	.byte	0x00, 0xf5, 0x21, 0x00


	//----- nvinfo : EIATTR_KPARAM_INFO
	.align		4
.L_25:
        /*0098*/ 	.byte	0x04, 0x17
        /*009a*/ 	.short	(.L_27 - .L_26)
.L_26:
        /*009c*/ 	.word	0x00000000
        /*00a0*/ 	.short	0x0000
        /*00a2*/ 	.short	0x0000
        /*00a4*/ 	.byte	0x00, 0xf5, 0x21, 0x00


	//----- nvinfo : EIATTR_SPARSE_MMA_MASK
	.align		4
.L_27:
        /*00a8*/ 	.byte	0x03, 0x50
        /*00aa*/ 	.short	0x0000


	//----- nvinfo : EIATTR_MAXREG_COUNT
	.align		4
        /*00ac*/ 	.byte	0x03, 0x1b
        /*00ae*/ 	.short	0x00ff


	//----- nvinfo : EIATTR_MERCURY_ISA_VERSION
	.align		4
        /*00b0*/ 	.byte	0x03, 0x5f
        /*00b2*/ 	.short	0x0101


	//----- nvinfo : EIATTR_VRC_CTA_INIT_COUNT
	.align		4
        /*00b4*/ 	.byte	0x02, 0x4a
	.zero		1
	.zero		1


	//----- nvinfo : EIATTR_EXIT_INSTR_OFFSETS
	.align		4
        /*00b8*/ 	.byte	0x04, 0x1c
        /*00ba*/ 	.short	(.L_29 - .L_28)


	//   ....[0]....
.L_28:
        /*00bc*/ 	.word	0x00000030


	//   ....[1]....
        /*00c0*/ 	.word	0x00000080


	//   ....[2]....
        /*00c4*/ 	.word	0x00001aa0


	//   ....[3]....
        /*00c8*/ 	.word	0x00001f50


	//   ....[4]....
        /*00cc*/ 	.word	0x00002800


	//----- nvinfo : EIATTR_CBANK_PARAM_SIZE
	.align		4
.L_29:
        /*00d0*/ 	.byte	0x03, 0x19
        /*00d2*/ 	.short	0x0034


	//----- nvinfo : EIATTR_PARAM_CBANK
	.align		4
        /*00d4*/ 	.byte	0x04, 0x0a
        /*00d6*/ 	.short	(.L_31 - .L_30)
	.align		4
.L_30:
        /*00d8*/ 	.word	index@(.nv.constant0._Z18convolution_kernelPKfS0_Pfiiiiiii)
        /*00dc*/ 	.short	0x0380
        /*00de*/ 	.short	0x0034


	//----- nvinfo : EIATTR_SW_WAR
	.align		4
.L_31:
        /*00e0*/ 	.byte	0x04, 0x36
        /*00e2*/ 	.short	(.L_33 - .L_32)
.L_32:
        /*00e4*/ 	.word	0x00000008
.L_33:


//--------------------- .nv.callgraph             --------------------------
	.section	.nv.callgraph,"",@"SHT_CUDA_CALLGRAPH"
	.align	4
	.sectionentsize	8
	.align		4
        /*0000*/ 	.word	0x00000000
	.align		4
        /*0004*/ 	.word	0xffffffff
	.align		4
        /*0008*/ 	.word	0x00000000
	.align		4
        /*000c*/ 	.word	0xfffffffe
	.align		4
        /*0010*/ 	.word	0x00000000
	.align		4
        /*0014*/ 	.word	0xfffffffd
	.align		4
        /*0018*/ 	.word	0x00000000
	.align		4
        /*001c*/ 	.word	0xfffffffc


//--------------------- .text._Z18convolution_kernelPKfS0_Pfiiiiiii --------------------------
	.section	.text._Z18convolution_kernelPKfS0_Pfiiiiiii,"ax",@progbits
	.align	128
        .global         _Z18convolution_kernelPKfS0_Pfiiiiiii
        .type           _Z18convolution_kernelPKfS0_Pfiiiiiii,@function
        .size           _Z18convolution_kernelPKfS0_Pfiiiiiii,(.L_x_22 - _Z18convolution_kernelPKfS0_Pfiiiiiii)
        .other          _Z18convolution_kernelPKfS0_Pfiiiiiii,@"STO_CUDA_ENTRY STV_DEFAULT"
_Z18convolution_kernelPKfS0_Pfiiiiiii:
.text._Z18convolution_kernelPKfS0_Pfiiiiiii:
[----:B------:R-:W-:Y:S08]  /*0000*/  LDC R1, c[0x0][0x37c] ;  /* 0x0000df00ff017b82 */ /* 0x000ff00000000800 */
[----:B------:R-:W0:Y:S02]  /*0010*/  LDC.64 R2, c[0x0][0x3a0] ;  /* 0x0000e800ff027b82 */ /* 0x000e240000000a00 */
[----:B0-----:R-:W-:-:S13]  /*0020*/  ISETP.GE.AND P0, PT, R3, 0x1, PT ;  /* 0x000000010300780c */ /* 0x001fda0003f06270 */
[----:B------:R-:W-:Y:S05]  /*0030*/  @!P0 EXIT ;  /* 0x000000000000894d */ /* 0x000fea0003800000 */
[----:B------:R-:W0:Y:S08]  /*0040*/  LDC R0, c[0x0][0x3b0] ;  /* 0x0000ec00ff007b82 */ /* 0x000e300000000800 */
[----:B------:R-:W1:Y:S08]  /*0050*/  S2UR UR4, SR_CTAID.Y ;  /* 0x00000000000479c3 */ /* 0x000e700000002600 */
[----:B------:R-:W2:Y:S01]  /*0060*/  S2UR UR6, SR_CTAID.X ;  /* 0x00000000000679c3 */ /* 0x000ea20000002500 */
[----:B0-----:R-:W-:-:S13]  /*0070*/  ISETP.GE.AND P0, PT, R0, 0x1, PT ;  /* 0x000000010000780c */ /* 0x001fda0003f06270 */
[----:B-12---:R-:W-:Y:S05]  /*0080*/  @!P0 EXIT ;  /* 0x000000000000894d */ /* 0x006fea0003800000 */
[----:B------:R-:W0:Y:S01]  /*0090*/  LDC R9, c[0x0][0x3ac] ;  /* 0x0000eb00ff097b82 */ /* 0x000e220000000800 */
[----:B------:R-:W1:Y:S01]  /*00a0*/  LDCU UR7, c[0x0][0x39c] ;  /* 0x00007380ff0777ac */ /* 0x000e620008000800 */
[----:B------:R-:W2:Y:S01]  /*00b0*/  S2R R4, SR_CTAID.Z ;  /* 0x0000000000047919 */ /* 0x000ea20000002700 */
[----:B------:R-:W3:Y:S05]  /*00c0*/  LDCU.64 UR8, c[0x0][0x358] ;  /* 0x00006b00ff0877ac */ /* 0x000eea0008000a00 */
[----:B------:R-:W4:Y:S01]  /*00d0*/  LDC R7, c[0x0][0x3a8] ;  /* 0x0000ea00ff077b82 */ /* 0x000f220000000800 */
[----:B-1----:R-:W-:Y:S02]  /*00e0*/  UIMAD UR5, UR4, UR7, UR6 ;  /* 0x00000007040572a4 */ /* 0x002fe4000f8e0206 */
[----:B------:R-:W-:Y:S01]  /*00f0*/  IMAD R21, R2, UR7, RZ ;  /* 0x0000000702157c24 */ /* 0x000fe2000f8e02ff */
[----:B0-----:R-:W-:-:S02]  /*0100*/  ISETP.GE.AND P0, PT, R9, 0x1, PT ;  /* 0x000000010900780c */ /* 0x001fc40003f06270 */
[----:B----4-:R-:W-:-:S04]  /*0110*/  SHF.R.U32.HI R18, RZ, 0x1, R7 ;  /* 0x00000001ff127819 */ /* 0x010fc80000011607 */
[----:B------:R-:W-:-:S07]  /*0120*/  IADD3 R18, PT, PT, -R18, UR6, RZ ;  /* 0x0000000612127c10 */ /* 0x000fce000fffe1ff */
[----:B--23--:R-:W-:Y:S05]  /*0130*/  @!P0 BRA `(.L_x_0) ;  /* 0x0000001c008c8947 */ /* 0x00cfea0003800000 */
[----:B------:R-:W-:-:S13]  /*0140*/  ISETP.GE.AND P0, PT, R7, 0x1, PT ;  /* 0x000000010700780c */ /* 0x000fda0003f06270 */
[----:B------:R-:W-:Y:S05]  /*0150*/  @!P0 BRA `(.L_x_1) ;  /* 0x0000001800588947 */ /* 0x000fea0003800000 */
[----:B------:R-:W-:Y:S01]  /*0160*/  IMAD R19, R21, R4, RZ ;  /* 0x0000000415137224 */ /* 0x000fe200078e02ff */
[----:B------:R-:W-:Y:S01]  /*0170*/  SHF.R.U32.HI R9, RZ, 0x1, R9 ;  /* 0x00000001ff097819 */ /* 0x000fe20000011609 */
[----:B------:R-:W-:Y:S01]  /*0180*/  IMAD.MOV.U32 R8, RZ, RZ, RZ ;  /* 0x000000ffff087224 */ /* 0x000fe200078e00ff */
[C---:B------:R-:W-:Y:S02]  /*0190*/  LOP3.LUT R5, R7.reuse, 0x7, RZ, 0xc0, !PT ;  /* 0x0000000707057812 */ /* 0x040fe400078ec0ff */
[C---:B------:R-:W-:Y:S02]  /*01a0*/  LOP3.LUT R6, R7.reuse, 0x3, RZ, 0xc0, !PT ;  /* 0x0000000307067812 */ /* 0x040fe400078ec0ff */
[----:B------:R-:W-:Y:S02]  /*01b0*/  LOP3.LUT R7, R7, 0x7ffffff8, RZ, 0xc0, !PT ;  /* 0x7ffffff807077812 */ /* 0x000fe400078ec0ff */
[----:B------:R-:W-:Y:S02]  /*01c0*/  IADD3 R9, PT, PT, -R9, UR4, RZ ;  /* 0x0000000409097c10 */ /* 0x000fe4000fffe1ff */
[----:B------:R-:W-:-:S07]  /*01d0*/  SHF.R.S32.HI R10, RZ, 0x1f, R19 ;  /* 0x0000001fff0a7819 */ /* 0x000fce0000011413 */
.L_x_9:
[----:B0-----:R-:W-:-:S07]  /*01e0*/  IMAD.MOV.U32 R11, RZ, RZ, RZ ;  /* 0x000000ffff0b7224 */ /* 0x001fce00078e00ff */
.L_x_8:
[----:B0-----:R-:W0:Y:S01]  /*01f0*/  LDC.64 R2, c[0x0][0x3a8] ;  /* 0x0000ea00ff027b82 */ /* 0x001e220000000a00 */
[----:B------:R-:W-:Y:S02]  /*0200*/  IMAD.MOV.U32 R12, RZ, RZ, RZ ;  /* 0x000000ffff0c7224 */ /* 0x000fe400078e00ff */
[----:B------:R-:W-:-:S05]  /*0210*/  IMAD.MOV.U32 R0, RZ, RZ, RZ ;  /* 0x000000ffff007224 */ /* 0x000fca00078e00ff */
[----:B------:R-:W1:Y:S01]  /*0220*/  LDC R13, c[0x0][0x3b0] ;  /* 0x0000ec00ff0d7b82 */ /* 0x000e620000000800 */
[----:B0-----:R-:W-:Y:S02]  /*0230*/  IMAD R2, R2, R3, RZ ;  /* 0x0000000302027224 */ /* 0x001fe400078e02ff */
[----:B-1----:R-:W-:-:S04]  /*0240*/  IMAD R13, R8, R13, R11 ;  /* 0x0000000d080d7224 */ /* 0x002fc800078e020b */
[----:B------:R-:W-:-:S07]  /*0250*/  IMAD R13, R13, R2, RZ ;  /* 0x000000020d0d7224 */ /* 0x000fce00078e02ff */
.L_x_7:
[----:B------:R-:W0:Y:S01]  /*0260*/  LDC.64 R14, c[0x0][0x3a8] ;  /* 0x0000ea00ff0e7b82 */ /* 0x000e220000000a00 */
[----:B------:R-:W-:Y:S02]  /*0270*/  IMAD.IADD R3, R9, 0x1, R0 ;  /* 0x0000000109037824 */ /* 0x000fe400078e0200 */
[----:B------:R-:W-:-:S05]  /*0280*/  IMAD.MOV.U32 R23, RZ, RZ, RZ ;  /* 0x000000ffff177224 */ /* 0x000fca00078e00ff */
[----:B------:R-:W1:Y:S01]  /*0290*/  LDC R2, c[0x0][0x3a0] ;  /* 0x0000e800ff027b82 */ /* 0x000e620000000800 */
[----:B0-----:R-:W-:Y:S02]  /*02a0*/  ISETP.GE.U32.AND P1, PT, R14, 0x8, PT ;  /* 0x000000080e00780c */ /* 0x001fe40003f26070 */
[C---:B-1----:R-:W-:Y:S01]  /*02b0*/  ISETP.GE.AND P0, PT, R3.reuse, R2, PT ;  /* 0x000000020300720c */ /* 0x042fe20003f06270 */
[C---:B------:R-:W-:Y:S02]  /*02c0*/  IMAD R2, R0.reuse, R14, RZ ;  /* 0x0000000e00027224 */ /* 0x040fe400078e02ff */
[----:B------:R-:W-:Y:S01]  /*02d0*/  VIADD R0, R0, 0x1 ;  /* 0x0000000100007836 */ /* 0x000fe20000000000 */
[----:B------:R-:W-:-:S04]  /*02e0*/  ISETP.GT.AND P0, PT, R3, -0x1, !P0 ;  /* 0xffffffff0300780c */ /* 0x000fc80004704270 */
[----:B------:R-:W-:-:S03]  /*02f0*/  ISETP.NE.AND P4, PT, R0, R15, PT ;  /* 0x0000000f0000720c */ /* 0x000fc60003f85270 */
[----:B------:R-:W-:Y:S10]  /*0300*/  @!P1 BRA `(.L_x_2) ;  /* 0x0000000c00a09947 */ /* 0x000ff40003800000 */
[----:B------:R-:W0:Y:S01]  /*0310*/  LDC R20, c[0x0][0x39c] ;  /* 0x0000e700ff147b82 */ /* 0x000e220000000800 */
[----:B------:R-:W-:Y:S01]  /*0320*/  IMAD.IADD R22, R13, 0x1, R2 ;  /* 0x000000010d167824 */ /* 0x000fe200078e0202 */
[----:B0-----:R-:W-:-:S04]  /*0330*/  ISETP.GE.AND P3, PT, R18, R20, PT ;  /* 0x000000141200720c */ /* 0x001fc80003f66270 */
[----:B------:R-:W-:-:S04]  /*0340*/  ISETP.GT.AND P3, PT, R18, -0x1, !P3 ;  /* 0xffffffff1200780c */ /* 0x000fc80005f64270 */
[----:B------:R-:W-:-:S13]  /*0350*/  PLOP3.LUT P3, PT, P0, P3, PT, 0x80, 0x8 ;  /* 0x000000000008781c */ /* 0x000fda0000767070 */
[----:B------:R-:W0:Y:S01]  /*0360*/  @P3 LDC.64 R14, c[0x0][0x380] ;  /* 0x0000e000ff0e3b82 */ /* 0x000e220000000a00 */
[----:B------:R-:W-:-:S05]  /*0370*/  @P3 IMAD R23, R3, R20, R18 ;  /* 0x0000001403173224 */ /* 0x000fca00078e0212 */
[----:B------:R-:W-:Y:S02]  /*0380*/  @P3 IADD3 R25, P1, PT, R19, R23, RZ ;  /* 0x0000001713193210 */ /* 0x000fe40007f3e0ff */
[----:B------:R-:W1:Y:S02]  /*0390*/  @P3 LDC.64 R16, c[0x0][0x388] ;  /* 0x0000e200ff103b82 */ /* 0x000e640000000a00 */
[----:B------:R-:W-:Y:S02]  /*03a0*/  @P3 LEA.HI.X.SX32 R28, R23, R10, 0x1, P1 ;  /* 0x0000000a171c3211 */ /* 0x000fe400008f0eff */
[----:B0-----:R-:W-:-:S04]  /*03b0*/  @P3 LEA R24, P1, R25, R14, 0x2 ;  /* 0x0000000e19183211 */ /* 0x001fc800078210ff */
[----:B------:R-:W-:Y:S01]  /*03c0*/  @P3 LEA.HI.X R25, R25, R15, R28, 0x2, P1 ;  /* 0x0000000f19193211 */ /* 0x000fe200008f141c */
[----:B-1----:R-:W-:-:S05]  /*03d0*/  @P3 IMAD.WIDE.U32 R26, R22, 0x4, R16 ;  /* 0x00000004161a3825 */ /* 0x002fca00078e0010 */
[----:B------:R-:W2:Y:S01]  /*03e0*/  @P3 LDG.E R25, desc[UR8][R24.64] ;  /* 0x0000000818193981 */ /* 0x000ea2000c1e1900 */
[----:B------:R-:W0:Y:S03]  /*03f0*/  LDC.64 R16, c[0x0][0x388] ;  /* 0x0000e200ff107b82 */ /* 0x000e260000000a00 */
[----:B------:R1:W2:Y:S01]  /*0400*/  @P3 LDG.E R23, desc[UR8][R26.64] ;  /* 0x000000081a173981 */ /* 0x0002a2000c1e1900 */
[----:B------:R-:W-:-:S05]  /*0410*/  VIADD R29, R18, 0x1 ;  /* 0x00000001121d7836 */ /* 0x000fca0000000000 */
[----:B------:R-:W-:-:S04]  /*0420*/  ISETP.GE.AND P2, PT, R29, R20, PT ;  /* 0x000000141d00720c */ /* 0x000fc80003f46270 */
[----:B------:R-:W-:-:S04]  /*0430*/  ISETP.GT.AND P2, PT, R29, -0x1, !P2 ;  /* 0xffffffff1d00780c */ /* 0x000fc80005744270 */
[----:B------:R-:W-:-:S13]  /*0440*/  PLOP3.LUT P2, PT, P0, P2, PT, 0x80, 0x8 ;  /* 0x000000000008781c */ /* 0x000fda0000745070 */
[----:B------:R-:W1:Y:S01]  /*0450*/  @P2 LDC.64 R14, c[0x0][0x380] ;  /* 0x0000e000ff0e2b82 */ /* 0x000e620000000a00 */
[----:B------:R-:W-:-:S05]  /*0460*/  @P2 IMAD R29, R3, R20, R29 ;  /* 0x00000014031d2224 */ /* 0x000fca00078e021d */
[----:B------:R-:W-:-:S04]  /*0470*/  @P2 IADD3 R28, P1, PT, R19, R29, RZ ;  /* 0x0000001d131c2210 */ /* 0x000fc80007f3e0ff */
[----:B------:R-:W-:Y:S02]  /*0480*/  @P2 LEA.HI.X.SX32 R29, R29, R10, 0x1, P1 ;  /* 0x0000000a1d1d2211 */ /* 0x000fe400008f0eff */
[----:B0-----:R-:W-:Y:S02]  /*0490*/  LEA R16, P5, R22, R16, 0x2 ;  /* 0x0000001016107211 */ /* 0x001fe400078a10ff */
[----:B-1----:R-:W-:-:S04]  /*04a0*/  @P2 LEA R26, P1, R28, R14, 0x2 ;  /* 0x0000000e1c1a2211 */ /* 0x002fc800078210ff */
[----:B------:R-:W-:Y:S01]  /*04b0*/  @P2 LEA.HI.X R27, R28, R15, R29, 0x2, P1 ;  /* 0x0000000f1c1b2211 */ /* 0x000fe200008f141d */
[----:B------:R-:W-:-:S05]  /*04c0*/  VIADD R29, R18, 0x2 ;  /* 0x00000002121d7836 */ /* 0x000fca0000000000 */
[C---:B------:R-:W-:Y:S01]  /*04d0*/  ISETP.GE.AND P1, PT, R29.reuse, R20, PT ;  /* 0x000000141d00720c */ /* 0x040fe20003f26270 */
[----:B------:R-:W3:Y:S01]  /*04e0*/  @P2 LDG.E R27, desc[UR8][R26.64] ;  /* 0x000000081a1b2981 */ /* 0x000ee2000c1e1900 */
[----:B------:R-:W-:Y:S02]  /*04f0*/  LEA.HI.X R17, R22, R17, RZ, 0x2, P5 ;  /* 0x0000001116117211 */ /* 0x000fe400028f14ff */
[----:B------:R-:W-:-:S03]  /*0500*/  ISETP.GT.AND P1, PT, R29, -0x1, !P1 ;  /* 0xffffffff1d00780c */ /* 0x000fc60004f24270 */
[----:B------:R-:W3:Y:S01]  /*0510*/  @P2 LDG.E R22, desc[UR8][R16.64+0x4] ;  /* 0x0000040810162981 */ /* 0x000ee2000c1e1900 */
[----:B------:R-:W-:-:S13]  /*0520*/  PLOP3.LUT P1, PT, P0, P1, PT, 0x80, 0x8 ;  /* 0x000000000008781c */ /* 0x000fda0000723070 */
[----:B------:R-:W0:Y:S01]  /*0530*/  @P1 LDC.64 R14, c[0x0][0x380] ;  /* 0x0000e000ff0e1b82 */ /* 0x000e220000000a00 */
[----:B------:R-:W-:Y:S02]  /*0540*/  @P1 IMAD R29, R3, R20, R29 ;  /* 0x00000014031d1224 */ /* 0x000fe400078e021d */
[----:B--2---:R-:W-:-:S03]  /*0550*/  @P3 FFMA R12, R25, R23, R12 ;  /* 0x00000017190c3223 */ /* 0x004fc6000000000c */
[----:B------:R-:W-:Y:S01]  /*0560*/  @P1 IADD3 R23, P3, PT, R19, R29, RZ ;  /* 0x0000001d13171210 */ /* 0x000fe20007f7e0ff */
[----:B------:R-:W2:Y:S03]  /*0570*/  @P1 LDG.E R25, desc[UR8][R16.64+0x8] ;  /* 0x0000080810191981 */ /* 0x000ea6000c1e1900 */
[----:B------:R-:W-:Y:S02]  /*0580*/  @P1 LEA.HI.X.SX32 R24, R29, R10, 0x1, P3 ;  /* 0x0000000a1d181211 */ /* 0x000fe400018f0eff */
[----:B0-----:R-:W-:-:S04]  /*0590*/  @P1 LEA R28, P3, R23, R14, 0x2 ;  /* 0x0000000e171c1211 */ /* 0x001fc800078610ff */
[----:B------:R-:W-:-:S06]  /*05a0*/  @P1 LEA.HI.X R29, R23, R15, R24, 0x2, P3 ;  /* 0x0000000f171d1211 */ /* 0x000fcc00018f1418 */
[----:B------:R-:W2:Y:S01]  /*05b0*/  @P1 LDG.E R29, desc[UR8][R28.64] ;  /* 0x000000081c1d1981 */ /* 0x000ea2000c1e1900 */
[----:B------:R-:W-:-:S05]  /*05c0*/  VIADD R23, R18, 0x3 ;  /* 0x0000000312177836 */ /* 0x000fca0000000000 */
[----:B------:R-:W-:-:S04]  /*05d0*/  ISETP.GE.AND P3, PT, R23, R20, PT ;  /* 0x000000141700720c */ /* 0x000fc80003f66270 */
[----:B------:R-:W-:-:S04]  /*05e0*/  ISETP.GT.AND P3, PT, R23, -0x1, !P3 ;  /* 0xffffffff1700780c */ /* 0x000fc80005f64270 */
[----:B------:R-:W-:-:S13]  /*05f0*/  PLOP3.LUT P3, PT, P0, P3, PT, 0x80, 0x8 ;  /* 0x000000000008781c */ /* 0x000fda0000767070 */
[----:B------:R-:W0:Y:S01]  /*0600*/  @P3 LDC.64 R14, c[0x0][0x380] ;  /* 0x0000e000ff0e3b82 */ /* 0x000e220000000a00 */
[----:B------:R-:W-:-:S05]  /*0610*/  @P3 IMAD R23, R3, R20, R23 ;  /* 0x0000001403173224 */ /* 0x000fca00078e0217 */
[----:B------:R-:W-:Y:S01]  /*0620*/  @P3 IADD3 R24, P5, PT, R19, R23, RZ ;  /* 0x0000001713183210 */ /* 0x000fe20007fbe0ff */
[----:B---3--:R-:W-:Y:S01]  /*0630*/  @P2 FFMA R12, R27, R22, R12 ;  /* 0x000000161b0c2223 */ /* 0x008fe2000000000c */
[----:B------:R-:W-:-:S05]  /*0640*/  VIADD R27, R18, 0x4 ;  /* 0x00000004121b7836 */ /* 0x000fca0000000000 */
[----:B------:R-:W-:-:S04]  /*0650*/  ISETP.GE.AND P2, PT, R27, R20, PT ;  /* 0x000000141b00720c */ /* 0x000fc80003f46270 */
[----:B------:R-:W-:Y:S02]  /*0660*/  ISETP.GT.AND P2, PT, R27, -0x1, !P2 ;  /* 0xffffffff1b00780c */ /* 0x000fe40005744270 */
[----:B------:R-:W-:Y:S02]  /*0670*/  @P3 LEA.HI.X.SX32 R23, R23, R10, 0x1, P5 ;  /* 0x0000000a17173211 */ /* 0x000fe400028f0eff */
[----:B------:R-:W-:Y:S02]  /*0680*/  PLOP3.LUT P2, PT, P0, P2, PT, 0x80, 0x8 ;  /* 0x000000000008781c */ /* 0x000fe40000745070 */
[----:B0-----:R-:W-:-:S04]  /*0690*/  @P3 LEA R22, P5, R24, R14, 0x2 ;  /* 0x0000000e18163211 */ /* 0x001fc800078a10ff */
[----:B------:R-:W-:Y:S02]  /*06a0*/  @P3 LEA.HI.X R23, R24, R15, R23, 0x2, P5 ;  /* 0x0000000f18173211 */ /* 0x000fe400028f1417 */
[----:B------:R-:W3:Y:S04]  /*06b0*/  @P3 LDG.E R24, desc[UR8][R16.64+0xc] ;  /* 0x00000c0810183981 */ /* 0x000ee8000c1e1900 */
[----:B------:R0:W3:Y:S01]  /*06c0*/  @P3 LDG.E R23, desc[UR8][R22.64] ;  /* 0x0000000816173981 */ /* 0x0000e2000c1e1900 */
[----:B------:R-:W1:Y:S01]  /*06d0*/  @P2 LDC.64 R14, c[0x0][0x380] ;  /* 0x0000e000ff0e2b82 */ /* 0x000e620000000a00 */
[----:B------:R-:W-:Y:S02]  /*06e0*/  @P2 IMAD R27, R3, R20, R27 ;  /* 0x00000014031b2224 */ /* 0x000fe400078e021b */
[----:B--2---:R-:W-:-:S03]  /*06f0*/  @P1 FFMA R12, R29, R25, R12 ;  /* 0x000000191d0c1223 */ /* 0x004fc6000000000c */
[----:B------:R-:W-:-:S04]  /*0700*/  @P2 IADD3 R25, P1, PT, R19, R27, RZ ;  /* 0x0000001b13192210 */ /* 0x000fc80007f3e0ff */
[----:B------:R-:W-:Y:S02]  /*0710*/  @P2 LEA.HI.X.SX32 R28, R27, R10, 0x1, P1 ;  /* 0x0000000a1b1c2211 */ /* 0x000fe400008f0eff */
[----:B-1----:R-:W-:-:S04]  /*0720*/  @P2 LEA R26, P1, R25, R14, 0x2 ;  /* 0x0000000e191a2211 */ /* 0x002fc800078210ff */
[----:B------:R-:W-:Y:S02]  /*0730*/  @P2 LEA.HI.X R27, R25, R15, R28, 0x2, P1 ;  /* 0x0000000f191b2211 */ /* 0x000fe400008f141c */
[----:B------:R-:W2:Y:S04]  /*0740*/  @P2 LDG.E R28, desc[UR8][R16.64+0x10] ;  /* 0x00001008101c2981 */ /* 0x000ea8000c1e1900 */
[----:B------:R1:W2:Y:S01]  /*0750*/  @P2 LDG.E R27, desc[UR8][R26.64] ;  /* 0x000000081a1b2981 */ /* 0x0002a2000c1e1900 */
[----:B------:R-:W-:-:S05]  /*0760*/  VIADD R25, R18, 0x5 ;  /* 0x0000000512197836 */ /* 0x000fca0000000000 */
[----:B------:R-:W-:-:S04]  /*0770*/  ISETP.GE.AND P1, PT, R25, R20, PT ;  /* 0x000000141900720c */ /* 0x000fc80003f26270 */
[----:B------:R-:W-:-:S04]  /*0780*/  ISETP.GT.AND P1, PT, R25, -0x1, !P1 ;  /* 0xffffffff1900780c */ /* 0x000fc80004f24270 */
[----:B------:R-:W-:-:S13]  /*0790*/  PLOP3.LUT P1, PT, P0, P1, PT, 0x80, 0x8 ;  /* 0x000000000008781c */ /* 0x000fda0000723070 */
[----:B------:R-:W4:Y:S01]  /*07a0*/  @P1 LDC.64 R14, c[0x0][0x380] ;  /* 0x0000e000ff0e1b82 */ /* 0x000f220000000a00 */
[----:B------:R-:W-:-:S05]  /*07b0*/  @P1 IMAD R25, R3, R20, R25 ;  /* 0x0000001403191224 */ /* 0x000fca00078e0219 */
[----:B0-----:R-:W-:-:S04]  /*07c0*/  @P1 IADD3 R22, P5, PT, R19, R25, RZ ;  /* 0x0000001913161210 */ /* 0x001fc80007fbe0ff */
[----:B------:R-:W-:Y:S01]  /*07d0*/  @P1 LEA.HI.X.SX32 R25, R25, R10, 0x1, P5 ;  /* 0x0000000a19191211 */ /* 0x000fe200028f0eff */
[----:B---3--:R-:W-:Y:S01]  /*07e0*/  @P3 FFMA R12, R23, R24, R12 ;  /* 0x00000018170c3223 */ /* 0x008fe2000000000c */
[----:B------:R-:W-:-:S05]  /*07f0*/  VIADD R23, R18, 0x6 ;  /* 0x0000000612177836 */ /* 0x000fca0000000000 */
[----:B------:R-:W-:-:S04]  /*0800*/  ISETP.GE.AND P3, PT, R23, R20, PT ;  /* 0x000000141700720c */ /* 0x000fc80003f66270 */
[----:B------:R-:W-:-:S04]  /*0810*/  ISETP.GT.AND P3, PT, R23, -0x1, !P3 ;  /* 0xffffffff1700780c */ /* 0x000fc80005f64270 */
[----:B------:R-:W-:Y:S02]  /*0820*/  PLOP3.LUT P3, PT, P0, P3, PT, 0x80, 0x8 ;  /* 0x000000000008781c */ /* 0x000fe40000767070 */
[----:B----4-:R-:W-:-:S04]  /*0830*/  @P1 LEA R24, P5, R22, R14, 0x2 ;  /* 0x0000000e16181211 */ /* 0x010fc800078a10ff */
[----:B------:R-:W-:Y:S01]  /*0840*/  @P1 LEA.HI.X R25, R22, R15, R25, 0x2, P5 ;  /* 0x0000000f16191211 */ /* 0x000fe200028f1419 */
[----:B------:R-:W-:-:S05]  /*0850*/  VIADD R29, R18, 0x7 ;  /* 0x00000007121d7836 */ /* 0x000fca0000000000 */
[----:B------:R-:W3:Y:S01]  /*0860*/  @P1 LDG.E R25, desc[UR8][R24.64] ;  /* 0x0000000818191981 */ /* 0x000ee2000c1e1900 */
[----:B------:R-:W1:Y:S01]  /*0870*/  @P3 LDC.64 R14, c[0x0][0x380] ;  /* 0x0000e000ff0e3b82 */ /* 0x000e620000000a00 */
[----:B------:R-:W-:-:S05]  /*0880*/  @P3 IMAD R23, R3, R20, R23 ;  /* 0x0000001403173224 */ /* 0x000fca00078e0217 */
[----:B------:R-:W-:-:S04]  /*0890*/  @P3 IADD3 R22, P5, PT, R19, R23, RZ ;  /* 0x0000001713163210 */ /* 0x000fc80007fbe0ff */
[----:B------:R-:W-:Y:S02]  /*08a0*/  @P3 LEA.HI.X.SX32 R23, R23, R10, 0x1, P5 ;  /* 0x0000000a17173211 */ /* 0x000fe400028f0eff */
[----:B-1----:R-:W-:Y:S01]  /*08b0*/  @P3 LEA R26, P5, R22, R14, 0x2 ;  /* 0x0000000e161a3211 */ /* 0x002fe200078a10ff */
[----:B--2---:R-:W-:Y:S01]  /*08c0*/  @P2 FFMA R12, R27, R28, R12 ;  /* 0x0000001c1b0c2223 */ /* 0x004fe2000000000c */
[----:B------:R-:W-:-:S04]  /*08d0*/  ISETP.GE.AND P2, PT, R29, R20, PT ;  /* 0x000000141d00720c */ /* 0x000fc80003f46270 */
[----:B------:R-:W-:-:S04]  /*08e0*/  ISETP.GT.AND P2, PT, R29, -0x1, !P2 ;  /* 0xffffffff1d00780c */ /* 0x000fc80005744270 */
[----:B------:R-:W-:Y:S02]  /*08f0*/  PLOP3.LUT P2, PT, P0, P2, PT, 0x80, 0x8 ;  /* 0x000000000008781c */ /* 0x000fe40000745070 */
[----:B------:R-:W-:-:S06]  /*0900*/  @P3 LEA.HI.X R27, R22, R15, R23, 0x2, P5 ;  /* 0x0000000f161b3211 */ /* 0x000fcc00028f1417 */
[----:B------:R-:W2:Y:S05]  /*0910*/  @P3 LDG.E R27, desc[UR8][R26.64] ;  /* 0x000000081a1b3981 */ /* 0x000eaa000c1e1900 */
[----:B------:R-:W0:Y:S01]  /*0920*/  @P2 LDC.64 R14, c[0x0][0x380] ;  /* 0x0000e000ff0e2b82 */ /* 0x000e220000000a00 */
[----:B------:R-:W-:Y:S01]  /*0930*/  @P2 IMAD R20, R3, R20, R29 ;  /* 0x0000001403142224 */ /* 0x000fe200078e021d */
[----:B------:R-:W4:Y:S04]  /*0940*/  @P2 LDG.E R28, desc[UR8][R16.64+0x1c] ;  /* 0x00001c08101c2981 */ /* 0x000f28000c1e1900 */
[----:B------:R-:W-:-:S04]  /*0950*/  @P2 IADD3 R22, P5, PT, R19, R20, RZ ;  /* 0x0000001413162210 */ /* 0x000fc80007fbe0ff */
[----:B------:R-:W-:Y:S02]  /*0960*/  @P2 LEA.HI.X.SX32 R20, R20, R10, 0x1, P5 ;  /* 0x0000000a14142211 */ /* 0x000fe400028f0eff */
[----:B0-----:R-:W-:-:S04]  /*0970*/  @P2 LEA R14, P5, R22, R14, 0x2 ;  /* 0x0000000e160e2211 */ /* 0x001fc800078a10ff */
[----:B------:R-:W-:Y:S02]  /*0980*/  @P2 LEA.HI.X R15, R22, R15, R20, 0x2, P5 ;  /* 0x0000000f160f2211 */ /* 0x000fe400028f1414 */
[----:B------:R-:W3:Y:S04]  /*0990*/  @P1 LDG.E R20, desc[UR8][R16.64+0x14] ;  /* 0x0000140810141981 */ /* 0x000ee8000c1e1900 */
[----:B------:R-:W2:Y:S04]  /*09a0*/  @P3 LDG.E R22, desc[UR8][R16.64+0x18] ;  /* 0x0000180810163981 */ /* 0x000ea8000c1e1900 */
[----:B------:R-:W4:Y:S01]  /*09b0*/  @P2 LDG.E R15, desc[UR8][R14.64] ;  /* 0x000000080e0f2981 */ /* 0x000f22000c1e1900 */
[----:B------:R-:W-:-:S02]  /*09c0*/  IMAD.MOV.U32 R23, RZ, RZ, R7 ;  /* 0x000000ffff177224 */ /* 0x000fc400078e0007 */
[----:B---3--:R-:W-:Y:S01]  /*09d0*/  @P1 FFMA R12, R25, R20, R12 ;  /* 0x00000014190c1223 */ /* 0x008fe2000000000c */
[----:B------:R-:W-:-:S03]  /*09e0*/  ISETP.NE.AND P1, PT, R7, 0x8, PT ;  /* 0x000000080700780c */ /* 0x000fc60003f25270 */
[----:B--2---:R-:W-:-:S04]  /*09f0*/  @P3 FFMA R12, R27, R22, R12 ;  /* 0x000000161b0c3223 */ /* 0x004fc8000000000c */
[----:B----4-:R-:W-:-:S06]  /*0a00*/  @P2 FFMA R12, R15, R28, R12 ;  /* 0x0000001c0f0c2223 */ /* 0x010fcc000000000c */
[----:B------:R-:W-:Y:S05]  /*0a10*/  @!P1 BRA `(.L_x_2) ;  /* 0x0000000400dc9947 */ /* 0x000fea0003800000 */
[----:B------:R-:W-:-:S07]  /*0a20*/  IMAD.MOV.U32 R22, RZ, RZ, 0x8 ;  /* 0x00000008ff167424 */ /* 0x000fce00078e00ff */
.L_x_3:
[----:B------:R-:W0:Y:S01]  /*0a30*/  LDC R20, c[0x0][0x39c] ;  /* 0x0000e700ff147b82 */ /* 0x000e220000000800 */
[----:B------:R-:W-:Y:S02]  /*0a40*/  IMAD.IADD R17, R18, 0x1, R22 ;  /* 0x0000000112117824 */ /* 0x000fe400078e0216 */
[----:B------:R-:W-:Y:S02]  /*0a50*/  IMAD.IADD R25, R13, 0x1, R2 ;  /* 0x000000010d197824 */ /* 0x000fe400078e0202 */
[C---:B------:R-:W-:Y:S01]  /*0a60*/  VIADD R27, R17.reuse, 0x1 ;  /* 0x00000001111b7836 */ /* 0x040fe20000000000 */
[----:B0-----:R-:W-:-:S04]  /*0a70*/  ISETP.GE.AND P1, PT, R17, R20, PT ;  /* 0x000000141100720c */ /* 0x001fc80003f26270 */
[----:B------:R-:W-:Y:S02]  /*0a80*/  ISETP.GE.AND P3, PT, R27, R20, PT ;  /* 0x000000141b00720c */ /* 0x000fe40003f66270 */
[----:B------:R-:W-:Y:S02]  /*0a90*/  ISETP.GT.AND P1, PT, R17, -0x1, !P1 ;  /* 0xffffffff1100780c */ /* 0x000fe40004f24270 */
[----:B------:R-:W-:Y:S02]  /*0aa0*/  ISETP.GT.AND P3, PT, R27, -0x1, !P3 ;  /* 0xffffffff1b00780c */ /* 0x000fe40005f64270 */
[----:B------:R-:W-:Y:S02]  /*0ab0*/  PLOP3.LUT P1, PT, P0, P1, PT, 0x80, 0x8 ;  /* 0x000000000008781c */ /* 0x000fe40000723070 */
[----:B------:R-:W-:-:S11]  /*0ac0*/  PLOP3.LUT P3, PT, P0, P3, PT, 0x80, 0x8 ;  /* 0x000000000008781c */ /* 0x000fd60000767070 */
[----:B------:R-:W0:Y:S01]  /*0ad0*/  @P1 LDC.64 R14, c[0x0][0x380] ;  /* 0x0000e000ff0e1b82 */ /* 0x000e220000000a00 */
[----:B------:R-:W-:-:S05]  /*0ae0*/  @P1 IMAD R16, R3, R20, R17 ;  /* 0x0000001403101224 */ /* 0x000fca00078e0211 */
[----:B------:R-:W-:-:S04]  /*0af0*/  @P1 IADD3 R23, P2, PT, R19, R16, RZ ;  /* 0x0000001013171210 */ /* 0x000fc80007f5e0ff */
[----:B------:R-:W-:Y:S02]  /*0b00*/  @P1 LEA.HI.X.SX32 R16, R16, R10, 0x1, P2 ;  /* 0x0000000a10101211 */ /* 0x000fe400010f0eff */
[----:B0-----:R-:W-:-:S04]  /*0b10*/  @P1 LEA R28, P2, R23, R14, 0x2 ;  /* 0x0000000e171c1211 */ /* 0x001fc800078410ff */
[----:B------:R-:W-:Y:S01]  /*0b20*/  @P1 LEA.HI.X R29, R23, R15, R16, 0x2, P2 ;  /* 0x0000000f171d1211 */ /* 0x000fe200010f1410 */
[----:B------:R-:W-:Y:S01]  /*0b30*/  @P1 IMAD.IADD R16, R25, 0x1, R22 ;  /* 0x0000000119101824 */ /* 0x000fe200078e0216 */
[----:B------:R-:W0:Y:S03]  /*0b40*/  @P1 LDC.64 R14, c[0x0][0x388] ;  /* 0x0000e200ff0e1b82 */ /* 0x000e260000000a00 */
[----:B------:R0:W2:Y:S01]  /*0b50*/  @P1 LDG.E R23, desc[UR8][R28.64] ;  /* 0x000000081c171981 */ /* 0x0000a2000c1e1900 */
[----:B------:R-:W-:Y:S02]  /*0b60*/  @P3 IMAD R27, R3, R20, R27 ;  /* 0x00000014031b3224 */ /* 0x000fe400078e021b */
[----:B0-----:R-:W-:Y:S02]  /*0b70*/  @P1 IMAD.WIDE.U32 R28, R16, 0x4, R14 ;  /* 0x00000004101c1825 */ /* 0x001fe400078e000e */
[----:B------:R-:W0:Y:S01]  /*0b80*/  @P3 LDC.64 R14, c[0x0][0x380] ;  /* 0x0000e000ff0e3b82 */ /* 0x000e220000000a00 */
[----:B------:R-:W-:-:S02]  /*0b90*/  @P3 IADD3 R24, P2, PT, R19, R27, RZ ;  /* 0x0000001b13183210 */ /* 0x000fc40007f5e0ff */
[----:B------:R1:W2:Y:S02]  /*0ba0*/  @P1 LDG.E R16, desc[UR8][R28.64] ;  /* 0x000000081c101981 */ /* 0x0002a4000c1e1900 */
[----:B------:R-:W-:Y:S02]  /*0bb0*/  @P3 LEA.HI.X.SX32 R27, R27, R10, 0x1, P2 ;  /* 0x0000000a1b1b3211 */ /* 0x000fe400010f0eff */
[----:B0-----:R-:W-:-:S04]  /*0bc0*/  @P3 LEA R26, P2, R24, R14, 0x2 ;  /* 0x0000000e181a3211 */ /* 0x001fc800078410ff */
[----:B------:R-:W-:Y:S02]  /*0bd0*/  @P3 LEA.HI.X R27, R24, R15, R27, 0x2, P2 ;  /* 0x0000000f181b3211 */ /* 0x000fe400010f141b */
[----:B------:R-:W0:Y:S01]  /*0be0*/  LDC.64 R14, c[0x0][0x388] ;  /* 0x0000e200ff0e7b82 */ /* 0x000e220000000a00 */
[----:B------:R-:W-:-:S03]  /*0bf0*/  IADD3 R25, P2, PT, R25, R22, RZ ;  /* 0x0000001619197210 */ /* 0x000fc60007f5e0ff */
[----:B------:R-:W3:Y:S01]  /*0c00*/  @P3 LDG.E R27, desc[UR8][R26.64] ;  /* 0x000000081a1b3981 */ /* 0x000ee2000c1e1900 */
[----:B0-----:R-:W-:Y:S01]  /*0c10*/  LEA R24, P5, R25, R14, 0x2 ;  /* 0x0000000e19187211 */ /* 0x001fe200078a10ff */
[----:B------:R-:W-:-:S05]  /*0c20*/  IMAD.X R14, RZ, RZ, RZ, P2 ;  /* 0x000000ffff0e7224 */ /* 0x000fca00010e06ff */
[----:B------:R-:W-:-:S05]  /*0c30*/  LEA.HI.X R25, R25, R15, R14, 0x2, P5 ;  /* 0x0000000f19197211 */ /* 0x000fca00028f140e */
[----:B------:R-:W3:Y:S01]  /*0c40*/  @P3 LDG.E R28, desc[UR8][R24.64+0x4] ;  /* 0x00000408181c3981 */ /* 0x000ee2000c1e1900 */
[----:B-1----:R-:W-:-:S05]  /*0c50*/  VIADD R29, R17, 0x2 ;  /* 0x00000002111d7836 */ /* 0x002fca0000000000 */
[----:B------:R-:W-:-:S04]  /*0c60*/  ISETP.GE.AND P2, PT, R29, R20, PT ;  /* 0x000000141d00720c */ /* 0x000fc80003f46270 */
[----:B------:R-:W-:-:S04]  /*0c70*/  ISETP.GT.AND P2, PT, R29, -0x1, !P2 ;  /* 0xffffffff1d00780c */ /* 0x000fc80005744270 */
[----:B------:R-:W-:-:S13]  /*0c80*/  PLOP3.LUT P2, PT, P0, P2, PT, 0x80, 0x8 ;  /* 0x000000000008781c */ /* 0x000fda0000745070 */
[----:B------:R-:W0:Y:S01]  /*0c90*/  @P2 LDC.64 R14, c[0x0][0x380] ;  /* 0x0000e000ff0e2b82 */ /* 0x000e220000000a00 */
[----:B--2---:R-:W-:Y:S01]  /*0ca0*/  @P1 FFMA R12, R23, R16, R12 ;  /* 0x00000010170c1223 */ /* 0x004fe2000000000c */
[----:B------:R-:W-:-:S05]  /*0cb0*/  @P2 IMAD R16, R3, R20, R29 ;  /* 0x0000001403102224 */ /* 0x000fca00078e021d */
[----:B------:R-:W-:-:S04]  /*0cc0*/  @P2 IADD3 R23, P1, PT, R19, R16, RZ ;  /* 0x0000001013172210 */ /* 0x000fc80007f3e0ff */
[----:B------:R-:W-:Y:S01]  /*0cd0*/  @P2 LEA.HI.X.SX32 R16, R16, R10, 0x1, P1 ;  /* 0x0000000a10102211 */ /* 0x000fe200008f0eff */
[----:B---3--:R-:W-:Y:S01]  /*0ce0*/  @P3 FFMA R12, R27, R28, R12 ;  /* 0x0000001c1b0c3223 */ /* 0x008fe2000000000c */
[----:B0-----:R-:W-:-:S04]  /*0cf0*/  @P2 LEA R28, P1, R23, R14, 0x2 ;  /* 0x0000000e171c2211 */ /* 0x001fc800078210ff */
[----:B------:R-:W-:Y:S02]  /*0d00*/  @P2 LEA.HI.X R29, R23, R15, R16, 0x2, P1 ;  /* 0x0000000f171d2211 */ /* 0x000fe400008f1410 */
[----:B------:R-:W2:Y:S04]  /*0d10*/  @P2 LDG.E R23, desc[UR8][R24.64+0x8] ;  /* 0x0000080818172981 */ /* 0x000ea8000c1e1900 */
[----:B------:R-:W2:Y:S01]  /*0d20*/  @P2 LDG.E R29, desc[UR8][R28.64] ;  /* 0x000000081c1d2981 */ /* 0x000ea2000c1e1900 */
[----:B------:R-:W-:-:S05]  /*0d30*/  VIADD R27, R17, 0x3 ;  /* 0x00000003111b7836 */ /* 0x000fca0000000000 */
[----:B------:R-:W-:-:S04]  /*0d40*/  ISETP.GE.AND P1, PT, R27, R20, PT ;  /* 0x000000141b00720c */ /* 0x000fc80003f26270 */
[----:B------:R-:W-:-:S04]  /*0d50*/  ISETP.GT.AND P1, PT, R27, -0x1, !P1 ;  /* 0xffffffff1b00780c */ /* 0x000fc80004f24270 */
[----:B------:R-:W-:-:S13]  /*0d60*/  PLOP3.LUT P1, PT, P0, P1, PT, 0x80, 0x8 ;  /* 0x000000000008781c */ /* 0x000fda0000723070 */
[----:B------:R-:W0:Y:S01]  /*0d70*/  @P1 LDC.64 R14, c[0x0][0x380] ;  /* 0x0000e000ff0e1b82 */ /* 0x000e220000000a00 */
[----:B------:R-:W-:Y:S02]  /*0d80*/  @P1 IMAD R16, R3, R20, R27 ;  /* 0x0000001403101224 */ /* 0x000fe400078e021b */
[----:B--2---:R-:W-:-:S03]  /*0d90*/  @P2 FFMA R12, R29, R23, R12 ;  /* 0x000000171d0c2223 */ /* 0x004fc6000000000c */
[----:B------:R-:W-:-:S04]  /*0da0*/  @P1 IADD3 R23, P2, PT, R19, R16, RZ ;  /* 0x0000001013171210 */ /* 0x000fc80007f5e0ff */
[----:B------:R-:W-:Y:S02]  /*0db0*/  @P1 LEA.HI.X.SX32 R16, R16, R10, 0x1, P2 ;  /* 0x0000000a10101211 */ /* 0x000fe400010f0eff */
        /* <DEDUP_REMOVED lines=30> */
[C---:B------:R-:W-:Y:S02]  /*0fa0*/  VIADD R23, R17.reuse, 0x6 ;  /* 0x0000000611177836 */ /* 0x040fe40000000000 */
[----:B------:R-:W-:-:S03]  /*0fb0*/  VIADD R29, R17, 0x7 ;  /* 0x00000007111d7836 */ /* 0x000fc60000000000 */
[-C--:B------:R-:W-:Y:S02]  /*0fc0*/  ISETP.GE.AND P2, PT, R23, R20.reuse, PT ;  /* 0x000000141700720c */ /* 0x080fe40003f46270 */
[----:B------:R-:W-:Y:S02]  /*0fd0*/  ISETP.GE.AND P3, PT, R29, R20, PT ;  /* 0x000000141d00720c */ /* 0x000fe40003f66270 */
[----:B------:R-:W-:Y:S02]  /*0fe0*/  ISETP.GT.AND P2, PT, R23, -0x1, !P2 ;  /* 0xffffffff1700780c */ /* 0x000fe40005744270 */
[----:B------:R-:W-:Y:S02]  /*0ff0*/  ISETP.GT.AND P3, PT, R29, -0x1, !P3 ;  /* 0xffffffff1d00780c */ /* 0x000fe40005f64270 */
[----:B------:R-:W-:Y:S02]  /*1000*/  PLOP3.LUT P2, PT, P0, P2, PT, 0x80, 0x8 ;  /* 0x000000000008781c */ /* 0x000fe40000745070 */
[----:B------:R-:W-:-:S11]  /*1010*/  PLOP3.LUT P3, PT, P0, P3, PT, 0x80, 0x8 ;  /* 0x000000000008781c */ /* 0x000fd60000767070 */
[----:B------:R-:W0:Y:S01]  /*1020*/  @P2 LDC.64 R14, c[0x0][0x380] ;  /* 0x0000e000ff0e2b82 */ /* 0x000e220000000a00 */
[CC--:B------:R-:W-:Y:S02]  /*1030*/  @P2 IMAD R23, R3.reuse, R20.reuse, R23 ;  /* 0x0000001403172224 */ /* 0x0c0fe400078e0217 */
[----:B------:R-:W-:Y:S02]  /*1040*/  @P3 IMAD R20, R3, R20, R29 ;  /* 0x0000001403143224 */ /* 0x000fe400078e021d */
[----:B--2---:R-:W-:Y:S01]  /*1050*/  @P1 FFMA R12, R27, R16, R12 ;  /* 0x000000101b0c1223 */ /* 0x004fe2000000000c */
[----:B------:R-:W-:Y:S02]  /*1060*/  @P2 IADD3 R26, P1, PT, R19, R23, RZ ;  /* 0x00000017131a2210 */ /* 0x000fe40007f3e0ff */
[----:B------:R-:W1:Y:S02]  /*1070*/  @P3 LDC.64 R16, c[0x0][0x380] ;  /* 0x0000e000ff103b82 */ /* 0x000e640000000a00 */
[----:B------:R-:W-:-:S02]  /*1080*/  @P2 LEA.HI.X.SX32 R23, R23, R10, 0x1, P1 ;  /* 0x0000000a17172211 */ /* 0x000fc400008f0eff */
[----:B0-----:R-:W-:-:S04]  /*1090*/  @P2 LEA R14, P1, R26, R14, 0x2 ;  /* 0x0000000e1a0e2211 */ /* 0x001fc800078210ff */
[----:B------:R-:W-:Y:S02]  /*10a0*/  @P2 LEA.HI.X R15, R26, R15, R23, 0x2, P1 ;  /* 0x0000000f1a0f2211 */ /* 0x000fe400008f1417 */
[----:B------:R-:W-:-:S04]  /*10b0*/  @P3 IADD3 R23, P1, PT, R19, R20, RZ ;  /* 0x0000001413173210 */ /* 0x000fc80007f3e0ff */
[----:B------:R-:W-:Y:S01]  /*10c0*/  @P3 LEA.HI.X.SX32 R20, R20, R10, 0x1, P1 ;  /* 0x0000000a14143211 */ /* 0x000fe200008f0eff */
[----:B------:R-:W2:Y:S01]  /*10d0*/  @P2 LDG.E R15, desc[UR8][R14.64] ;  /* 0x000000080e0f2981 */ /* 0x000ea2000c1e1900 */
[----:B-1----:R-:W-:-:S04]  /*10e0*/  @P3 LEA R16, P1, R23, R16, 0x2 ;  /* 0x0000001017103211 */ /* 0x002fc800078210ff */
[----:B------:R-:W-:Y:S02]  /*10f0*/  @P3 LEA.HI.X R17, R23, R17, R20, 0x2, P1 ;  /* 0x0000001117113211 */ /* 0x000fe400008f1414 */
[----:B------:R-:W2:Y:S04]  /*1100*/  @P2 LDG.E R23, desc[UR8][R24.64+0x18] ;  /* 0x0000180818172981 */ /* 0x000ea8000c1e1900 */
[----:B------:R-:W3:Y:S04]  /*1110*/  @P3 LDG.E R20, desc[UR8][R24.64+0x1c] ;  /* 0x00001c0818143981 */ /* 0x000ee8000c1e1900 */
[----:B------:R-:W3:Y:S01]  /*1120*/  @P3 LDG.E R17, desc[UR8][R16.64] ;  /* 0x0000000810113981 */ /* 0x000ee2000c1e1900 */
[----:B------:R-:W-:-:S05]  /*1130*/  VIADD R22, R22, 0x8 ;  /* 0x0000000816167836 */ /* 0x000fca0000000000 */
[----:B------:R-:W-:Y:S01]  /*1140*/  ISETP.NE.AND P1, PT, R22, R7, PT ;  /* 0x000000071600720c */ /* 0x000fe20003f25270 */
[----:B--2---:R-:W-:-:S04]  /*1150*/  @P2 FFMA R12, R15, R23, R12 ;  /* 0x000000170f0c2223 */ /* 0x004fc8000000000c */
[----:B---3--:R-:W-:-:S08]  /*1160*/  @P3 FFMA R12, R17, R20, R12 ;  /* 0x00000014110c3223 */ /* 0x008fd0000000000c */
[----:B------:R-:W-:Y:S05]  /*1170*/  @P1 BRA `(.L_x_3) ;  /* 0xfffffff8002c1947 */ /* 0x000fea000383ffff */
[----:B------:R-:W-:-:S07]  /*1180*/  IMAD.MOV.U32 R23, RZ, RZ, R7 ;  /* 0x000000ffff177224 */ /* 0x000fce00078e0007 */
.L_x_2:
[----:B------:R-:W-:-:S13]  /*1190*/  ISETP.NE.AND P1, PT, R5, RZ, PT ;  /* 0x000000ff0500720c */ /* 0x000fda0003f25270 */
[----:B------:R-:W-:Y:S05]  /*11a0*/  @!P1 BRA `(.L_x_4) ;  /* 0x0000000400f89947 */ /* 0x000fea0003800000 */
[----:B------:R-:W-:Y:S01]  /*11b0*/  VIADD R14, R5, 0xffffffff ;  /* 0xffffffff050e7836 */ /* 0x000fe20000000000 */
[----:B------:R-:W-:-:S04]  /*11c0*/  ISETP.NE.AND P5, PT, R6, RZ, PT ;  /* 0x000000ff0600720c */ /* 0x000fc80003fa5270 */
[----:B------:R-:W-:-:S13]  /*11d0*/  ISETP.GE.U32.AND P1, PT, R14, 0x3, PT ;  /* 0x000000030e00780c */ /* 0x000fda0003f26070 */
[----:B------:R-:W-:Y:S05]  /*11e0*/  @!P1 BRA `(.L_x_5) ;  /* 0x0000000000f89947 */ /* 0x000fea0003800000 */
[----:B------:R-:W0:Y:S01]  /*11f0*/  LDC R20, c[0x0][0x39c] ;  /* 0x0000e700ff147b82 */ /* 0x000e220000000800 */
[----:B------:R-:W-:-:S04]  /*1200*/  IMAD.IADD R27, R18, 0x1, R23 ;  /* 0x00000001121b7824 */ /* 0x000fc800078e0217 */
        /* <DEDUP_REMOVED lines=9> */
[----:B------:R-:W-:Y:S02]  /*12a0*/  @P2 IADD3 R25, P3, PT, R19, R22, RZ ;  /* 0x0000001613192210 */ /* 0x000fe40007f7e0ff */
[----:B------:R-:W1:Y:S02]  /*12b0*/  @P2 LDC.64 R16, c[0x0][0x388] ;  /* 0x0000e200ff102b82 */ /* 0x000e640000000a00 */
[----:B------:R-:W-:Y:S02]  /*12c0*/  @P2 LEA.HI.X.SX32 R22, R22, R10, 0x1, P3 ;  /* 0x0000000a16162211 */ /* 0x000fe400018f0eff */
[----:B0-----:R-:W-:-:S04]  /*12d0*/  @P2 LEA R24, P3, R25, R14, 0x2 ;  /* 0x0000000e19182211 */ /* 0x001fc800078610ff */
[----:B------:R-:W-:Y:S01]  /*12e0*/  @P2 LEA.HI.X R25, R25, R15, R22, 0x2, P3 ;  /* 0x0000000f19192211 */ /* 0x000fe200018f1416 */
[----:B------:R-:W-:Y:S01]  /*12f0*/  @P1 IMAD R22, R3, R20, R29 ;  /* 0x0000001403161224 */ /* 0x000fe200078e021d */
[----:B------:R-:W-:-:S05]  /*1300*/  @P2 IADD3 R15, PT, PT, R13, R23, R2 ;  /* 0x000000170d0f2210 */ /* 0x000fca0007ffe002 */
[----:B-1----:R-:W-:Y:S02]  /*1310*/  @P2 IMAD.WIDE.U32 R16, R15, 0x4, R16 ;  /* 0x000000040f102825 */ /* 0x002fe400078e0010 */
[----:B------:R-:W0:Y:S01]  /*1320*/  @P1 LDC.64 R14, c[0x0][0x380] ;  /* 0x0000e000ff0e1b82 */ /* 0x000e220000000a00 */
[----:B------:R-:W-:Y:S02]  /*1330*/  @P1 IADD3 R26, P3, PT, R19, R22, RZ ;  /* 0x00000016131a1210 */ /* 0x000fe40007f7e0ff */
[----:B------:R0:W2:Y:S02]  /*1340*/  @P2 LDG.E R29, desc[UR8][R16.64] ;  /* 0x00000008101d2981 */ /* 0x0000a4000c1e1900 */
[----:B------:R-:W-:Y:S02]  /*1350*/  @P1 LEA.HI.X.SX32 R22, R22, R10, 0x1, P3 ;  /* 0x0000000a16161211 */ /* 0x000fe400018f0eff */
[----:B0-----:R-:W-:-:S04]  /*1360*/  @P1 LEA R16, P3, R26, R14, 0x2 ;  /* 0x0000000e1a101211 */ /* 0x001fc800078610ff */
[----:B------:R-:W-:Y:S02]  /*1370*/  @P1 LEA.HI.X R17, R26, R15, R22, 0x2, P3 ;  /* 0x0000000f1a111211 */ /* 0x000fe400018f1416 */
[----:B------:R0:W2:Y:S01]  /*1380*/  @P2 LDG.E R26, desc[UR8][R24.64] ;  /* 0x00000008181a2981 */ /* 0x0000a2000c1e1900 */
[----:B------:R-:W1:Y:S01]  /*1390*/  LDC.64 R14, c[0x0][0x388] ;  /* 0x0000e200ff0e7b82 */ /* 0x000e620000000a00 */
[----:B------:R-:W-:Y:S02]  /*13a0*/  IADD3 R28, P3, P6, R13, R23, R2 ;  /* 0x000000170d1c7210 */ /* 0x000fe40007e7e002 */
[----:B------:R-:W3:Y:S02]  /*13b0*/  @P1 LDG.E R22, desc[UR8][R16.64] ;  /* 0x0000000810161981 */ /* 0x000ee4000c1e1900 */
[----:B0-----:R-:W-:Y:S02]  /*13c0*/  IADD3.X R25, PT, PT, RZ, RZ, RZ, P3, P6 ;  /* 0x000000ffff197210 */ /* 0x001fe40001fec4ff */
[----:B-1----:R-:W-:-:S04]  /*13d0*/  LEA R24, P3, R28, R14, 0x2 ;  /* 0x0000000e1c187211 */ /* 0x002fc800078610ff */
[----:B------:R-:W-:-:S05]  /*13e0*/  LEA.HI.X R25, R28, R15, R25, 0x2, P3 ;  /* 0x0000000f1c197211 */ /* 0x000fca00018f1419 */
[----:B------:R-:W3:Y:S01]  /*13f0*/  @P1 LDG.E R28, desc[UR8][R24.64+0x4] ;  /* 0x00000408181c1981 */ /* 0x000ee2000c1e1900 */
[----:B--2---:R-:W-:Y:S01]  /*1400*/  @P2 FFMA R12, R26, R29, R12 ;  /* 0x0000001d1a0c2223 */ /* 0x004fe2000000000c */
        /* <DEDUP_REMOVED lines=9> */
[----:B---3--:R-:W-:-:S07]  /*14a0*/  @P1 FFMA R12, R22, R28, R12 ;  /* 0x0000001c160c1223 */ /* 0x008fce000000000c */
[----:B------:R-:W1:Y:S01]  /*14b0*/  @P3 LDC.64 R16, c[0x0][0x380] ;  /* 0x0000e000ff103b82 */ /* 0x000e620000000a00 */
[CC--:B------:R-:W-:Y:S02]  /*14c0*/  @P2 IMAD R22, R3.reuse, R20.reuse, R29 ;  /* 0x0000001403162224 */ /* 0x0c0fe400078e021d */
[----:B------:R-:W-:-:S03]  /*14d0*/  @P3 IMAD R20, R3, R20, R27 ;  /* 0x0000001403143224 */ /* 0x000fc600078e021b */
[----:B------:R-:W-:-:S04]  /*14e0*/  @P2 IADD3 R26, P1, PT, R19, R22, RZ ;  /* 0x00000016131a2210 */ /* 0x000fc80007f3e0ff */
[----:B------:R-:W-:Y:S02]  /*14f0*/  @P2 LEA.HI.X.SX32 R22, R22, R10, 0x1, P1 ;  /* 0x0000000a16162211 */ /* 0x000fe400008f0eff */
        /* <DEDUP_REMOVED lines=10> */
[----:B------:R-:W-:-:S02]  /*15a0*/  VIADD R23, R23, 0x4 ;  /* 0x0000000417177836 */ /* 0x000fc40000000000 */
[----:B--2---:R-:W-:-:S04]  /*15b0*/  @P2 FFMA R12, R15, R20, R12 ;  /* 0x000000140f0c2223 */ /* 0x004fc8000000000c */
[----:B---3--:R-:W-:-:S07]  /*15c0*/  @P3 FFMA R12, R17, R22, R12 ;  /* 0x00000016110c3223 */ /* 0x008fce000000000c */
.L_x_5:
[----:B------:R-:W-:Y:S05]  /*15d0*/  @!P5 BRA `(.L_x_4) ;  /* 0x0000000000ecd947 */ /* 0x000fea0003800000 */
[----:B------:R-:W0:Y:S01]  /*15e0*/  LDCU UR4, c[0x0][0x3a8] ;  /* 0x00007500ff0477ac */ /* 0x000e220008000800 */
[----:B------:R-:W-:Y:S01]  /*15f0*/  ISETP.NE.AND P1, PT, R6, 0x1, PT ;  /* 0x000000010600780c */ /* 0x000fe20003f25270 */
[----:B0-----:R-:W-:-:S12]  /*1600*/  ULOP3.LUT UP0, URZ, UR4, 0x1, URZ, 0xc0, !UPT ;  /* 0x0000000104ff7892 */ /* 0x001fd8000f80c0ff */
[----:B------:R-:W-:Y:S05]  /*1610*/  @!P1 BRA `(.L_x_6) ;  /* 0x0000000000909947 */ /* 0x000fea0003800000 */
[----:B------:R-:W0:Y:S01]  /*1620*/  LDC R27, c[0x0][0x39c] ;  /* 0x0000e700ff1b7b82 */ /* 0x000e220000000800 */
[----:B------:R-:W-:-:S04]  /*1630*/  IMAD.IADD R20, R18, 0x1, R23 ;  /* 0x0000000112147824 */ /* 0x000fc800078e0217 */
[----:B------:R-:W-:-:S03]  /*1640*/  VIADD R26, R20, 0x1 ;  /* 0x00000001141a7836 */ /* 0x000fc60000000000 */
[----:B------:R-:W1:Y:S01]  /*1650*/  LDC.64 R16, c[0x0][0x380] ;  /* 0x0000e000ff107b82 */ /* 0x000e620000000a00 */
[-C--:B0-----:R-:W-:Y:S02]  /*1660*/  ISETP.GE.AND P1, PT, R20, R27.reuse, PT ;  /* 0x0000001b1400720c */ /* 0x081fe40003f26270 */
[----:B------:R-:W-:Y:S02]  /*1670*/  ISETP.GE.AND P2, PT, R26, R27, PT ;  /* 0x0000001b1a00720c */ /* 0x000fe40003f46270 */
[----:B------:R-:W-:Y:S02]  /*1680*/  ISETP.GT.AND P1, PT, R20, -0x1, !P1 ;  /* 0xffffffff1400780c */ /* 0x000fe40004f24270 */
[----:B------:R-:W-:Y:S02]  /*1690*/  ISETP.GT.AND P2, PT, R26, -0x1, !P2 ;  /* 0xffffffff1a00780c */ /* 0x000fe40005744270 */
[----:B------:R-:W-:Y:S02]  /*16a0*/  PLOP3.LUT P1, PT, P0, P1, PT, 0x80, 0x8 ;  /* 0x000000000008781c */ /* 0x000fe40000723070 */
[----:B------:R-:W-:-:S11]  /*16b0*/  PLOP3.LUT P2, PT, P0, P2, PT, 0x80, 0x8 ;  /* 0x000000000008781c */ /* 0x000fd60000745070 */
[----:B------:R-:W0:Y:S01]  /*16c0*/  @P1 LDC.64 R14, c[0x0][0x380] ;  /* 0x0000e000ff0e1b82 */ /* 0x000e220000000a00 */
[CC--:B------:R-:W-:Y:S02]  /*16d0*/  @P1 IMAD R25, R3.reuse, R27.reuse, R20 ;  /* 0x0000001b03191224 */ /* 0x0c0fe400078e0214 */
[----:B------:R-:W-:-:S03]  /*16e0*/  @P2 IMAD R26, R3, R27, R26 ;  /* 0x0000001b031a2224 */ /* 0x000fc600078e021a */
[C---:B------:R-:W-:Y:S02]  /*16f0*/  @P1 IADD3 R20, P3, PT, R19.reuse, R25, RZ ;  /* 0x0000001913141210 */ /* 0x040fe40007f7e0ff */
[----:B------:R-:W-:Y:S02]  /*1700*/  @P2 IADD3 R22, P5, PT, R19, R26, RZ ;  /* 0x0000001a13162210 */ /* 0x000fe40007fbe0ff */
[-C--:B------:R-:W-:Y:S02]  /*1710*/  @P1 LEA.HI.X.SX32 R25, R25, R10.reuse, 0x1, P3 ;  /* 0x0000000a19191211 */ /* 0x080fe400018f0eff */
[----:B------:R-:W-:Y:S02]  /*1720*/  @P2 LEA.HI.X.SX32 R26, R26, R10, 0x1, P5 ;  /* 0x0000000a1a1a2211 */ /* 0x000fe400028f0eff */
[----:B-1----:R-:W-:-:S04]  /*1730*/  @P2 LEA R16, P5, R22, R16, 0x2 ;  /* 0x0000001016102211 */ /* 0x002fc800078a10ff */
[----:B------:R-:W-:Y:S02]  /*1740*/  @P2 LEA.HI.X R17, R22, R17, R26, 0x2, P5 ;  /* 0x0000001116112211 */ /* 0x000fe400028f141a */
[----:B------:R-:W1:Y:S01]  /*1750*/  @P1 LDC.64 R26, c[0x0][0x388] ;  /* 0x0000e200ff1a1b82 */ /* 0x000e620000000a00 */
[----:B0-----:R-:W-:-:S03]  /*1760*/  @P1 LEA R24, P3, R20, R14, 0x2 ;  /* 0x0000000e14181211 */ /* 0x001fc600078610ff */
[----:B------:R-:W2:Y:S01]  /*1770*/  @P2 LDG.E R17, desc[UR8][R16.64] ;  /* 0x0000000810112981 */ /* 0x000ea2000c1e1900 */
[----:B------:R-:W-:-:S03]  /*1780*/  @P1 LEA.HI.X R25, R20, R15, R25, 0x2, P3 ;  /* 0x0000000f14191211 */ /* 0x000fc600018f1419 */
[----:B------:R-:W0:Y:S01]  /*1790*/  LDC.64 R14, c[0x0][0x388] ;  /* 0x0000e200ff0e7b82 */ /* 0x000e220000000a00 */
[CCC-:B------:R-:W-:Y:S02]  /*17a0*/  @P1 IADD3 R29, PT, PT, R13.reuse, R23.reuse, R2.reuse ;  /* 0x000000170d1d1210 */ /* 0x1c0fe40007ffe002 */
[----:B------:R-:W-:Y:S01]  /*17b0*/  @P2 IADD3 R20, P3, P5, R13, R23, R2 ;  /* 0x000000170d142210 */ /* 0x000fe20007d7e002 */
[----:B------:R-:W3:Y:S03]  /*17c0*/  @P1 LDG.E R25, desc[UR8][R24.64] ;  /* 0x0000000818191981 */ /* 0x000ee6000c1e1900 */
[----:B------:R-:W-:Y:S01]  /*17d0*/  @P2 IADD3.X R22, PT, PT, RZ, RZ, RZ, P3, P5 ;  /* 0x000000ffff162210 */ /* 0x000fe20001fea4ff */
[----:B-1----:R-:W-:-:S06]  /*17e0*/  @P1 IMAD.WIDE.U32 R26, R29, 0x4, R26 ;  /* 0x000000041d1a1825 */ /* 0x002fcc00078e001a */
[----:B------:R-:W3:Y:S01]  /*17f0*/  @P1 LDG.E R27, desc[UR8][R26.64] ;  /* 0x000000081a1b1981 */ /* 0x000ee2000c1e1900 */
[----:B0-----:R-:W-:-:S04]  /*1800*/  @P2 LEA R14, P6, R20, R14, 0x2 ;  /* 0x0000000e140e2211 */ /* 0x001fc800078c10ff */
[----:B------:R-:W-:-:S05]  /*1810*/  @P2 LEA.HI.X R15, R20, R15, R22, 0x2, P6 ;  /* 0x0000000f140f2211 */ /* 0x000fca00030f1416 */
[----:B------:R-:W2:Y:S01]  /*1820*/  @P2 LDG.E R14, desc[UR8][R14.64+0x4] ;  /* 0x000004080e0e2981 */ /* 0x000ea2000c1e1900 */
[----:B------:R-:W-:Y:S02]  /*1830*/  VIADD R23, R23, 0x2 ;  /* 0x0000000217177836 */ /* 0x000fe40000000000 */
[----:B---3--:R-:W-:-:S04]  /*1840*/  @P1 FFMA R12, R27, R25, R12 ;  /* 0x000000191b0c1223 */ /* 0x008fc8000000000c */
[----:B--2---:R-:W-:-:S07]  /*1850*/  @P2 FFMA R12, R17, R14, R12 ;  /* 0x0000000e110c2223 */ /* 0x004fce000000000c */
.L_x_6:
[----:B------:R-:W-:Y:S05]  /*1860*/  BRA.U !UP0, `(.L_x_4) ;  /* 0x0000000108487547 */ /* 0x000fea000b800000 */
[----:B------:R-:W0:Y:S01]  /*1870*/  LDC R25, c[0x0][0x39c] ;  /* 0x0000e700ff197b82 */ /* 0x000e220000000800 */
[----:B------:R-:W-:-:S05]  /*1880*/  IMAD.IADD R20, R18, 0x1, R23 ;  /* 0x0000000112147824 */ /* 0x000fca00078e0217 */
[----:B0-----:R-:W-:-:S04]  /*1890*/  ISETP.GE.AND P1, PT, R20, R25, PT ;  /* 0x000000191400720c */ /* 0x001fc80003f26270 */
[----:B------:R-:W-:-:S04]  /*18a0*/  ISETP.GT.AND P1, PT, R20, -0x1, !P1 ;  /* 0xffffffff1400780c */ /* 0x000fc80004f24270 */
[----:B------:R-:W-:-:S13]  /*18b0*/  PLOP3.LUT P1, PT, P0, P1, PT, 0x80, 0x8 ;  /* 0x000000000008781c */ /* 0x000fda0000723070 */
[----:B------:R-:W-:Y:S05]  /*18c0*/  @!P1 BRA `(.L_x_4) ;  /* 0x0000000000309947 */ /* 0x000fea0003800000 */
[----:B------:R-:W0:Y:S01]  /*18d0*/  LDC.64 R14, c[0x0][0x380] ;  /* 0x0000e000ff0e7b82 */ /* 0x000e220000000a00 */
[----:B------:R-:W-:Y:S01]  /*18e0*/  IMAD R3, R3, R25, R20 ;  /* 0x0000001903037224 */ /* 0x000fe200078e0214 */
[----:B------:R-:W-:-:S04]  /*18f0*/  IADD3 R23, PT, PT, R13, R23, R2 ;  /* 0x000000170d177210 */ /* 0x000fc80007ffe002 */
[----:B------:R-:W-:Y:S02]  /*1900*/  IADD3 R20, P0, PT, R19, R3, RZ ;  /* 0x0000000313147210 */ /* 0x000fe40007f1e0ff */
[----:B------:R-:W1:Y:S02]  /*1910*/  LDC.64 R16, c[0x0][0x388] ;  /* 0x0000e200ff107b82 */ /* 0x000e640000000a00 */
[----:B------:R-:W-:Y:S02]  /*1920*/  LEA.HI.X.SX32 R3, R3, R10, 0x1, P0 ;  /* 0x0000000a03037211 */ /* 0x000fe400000f0eff */
[----:B0-----:R-:W-:-:S04]  /*1930*/  LEA R14, P0, R20, R14, 0x2 ;  /* 0x0000000e140e7211 */ /* 0x001fc800078010ff */
[----:B------:R-:W-:Y:S01]  /*1940*/  LEA.HI.X R15, R20, R15, R3, 0x2, P0 ;  /* 0x0000000f140f7211 */ /* 0x000fe200000f1403 */
[----:B-1----:R-:W-:-:S05]  /*1950*/  IMAD.WIDE.U32 R16, R23, 0x4, R16 ;  /* 0x0000000417107825 */ /* 0x002fca00078e0010 */
[----:B------:R-:W2:Y:S04]  /*1960*/  LDG.E R15, desc[UR8][R14.64] ;  /* 0x000000080e0f7981 */ /* 0x000ea8000c1e1900 */
[----:B------:R-:W2:Y:S02]  /*1970*/  LDG.E R16, desc[UR8][R16.64] ;  /* 0x0000000810107981 */ /* 0x000ea4000c1e1900 */
[----:B--2---:R-:W-:-:S07]  /*1980*/  FFMA R12, R15, R16, R12 ;  /* 0x000000100f0c7223 */ /* 0x004fce000000000c */
.L_x_4:
[----:B------:R-:W-:Y:S05]  /*1990*/  @P4 BRA `(.L_x_7) ;  /* 0xffffffe800304947 */ /* 0x000fea000383ffff */
[----:B------:R-:W0:Y:S01]  /*19a0*/  LDC R14, c[0x0][0x3b0] ;  /* 0x0000ec00ff0e7b82 */ /* 0x000e220000000800 */
[----:B------:R-:W-:-:S07]  /*19b0*/  USHF.R.S32.HI UR4, URZ, 0x1f, UR5 ;  /* 0x0000001fff047899 */ /* 0x000fce0008011405 */
[----:B------:R-:W1:Y:S01]  /*19c0*/  LDC.64 R2, c[0x0][0x390] ;  /* 0x0000e400ff027b82 */ /* 0x000e620000000a00 */
[----:B0-----:R-:W-:Y:S02]  /*19d0*/  IMAD R0, R4, R14, R11 ;  /* 0x0000000e04007224 */ /* 0x001fe400078e020b */
[----:B------:R-:W-:Y:S02]  /*19e0*/  VIADD R11, R11, 0x1 ;  /* 0x000000010b0b7836 */ /* 0x000fe40000000000 */
[----:B------:R-:W-:-:S05]  /*19f0*/  IMAD R0, R21, R0, RZ ;  /* 0x0000000015007224 */ /* 0x000fca00078e02ff */
[----:B------:R-:W-:-:S04]  /*1a00*/  IADD3 R13, P0, PT, R0, UR5, RZ ;  /* 0x00000005000d7c10 */ /* 0x000fc8000ff1e0ff */
[----:B------:R-:W-:Y:S02]  /*1a10*/  LEA.HI.X.SX32 R0, R0, UR4, 0x1, P0 ;  /* 0x0000000400007c11 */ /* 0x000fe400080f0eff */
[----:B-1----:R-:W-:-:S04]  /*1a20*/  LEA R2, P0, R13, R2, 0x2 ;  /* 0x000000020d027211 */ /* 0x002fc800078010ff */
[----:B------:R-:W-:Y:S02]  /*1a30*/  LEA.HI.X R3, R13, R3, R0, 0x2, P0 ;  /* 0x000000030d037211 */ /* 0x000fe400000f1400 */
[----:B------:R-:W-:-:S03]  /*1a40*/  ISETP.NE.AND P0, PT, R11, R14, PT ;  /* 0x0000000e0b00720c */ /* 0x000fc60003f05270 */
[----:B------:R0:W-:Y:S10]  /*1a50*/  STG.E desc[UR8][R2.64], R12 ;  /* 0x0000000c02007986 */ /* 0x0001f4000c101908 */
[----:B------:R-:W-:Y:S05]  /*1a60*/  @P0 BRA `(.L_x_8) ;  /* 0xffffffe400e00947 */ /* 0x000fea000383ffff */
[----:B------:R-:W1:Y:S01]  /*1a70*/  LDCU UR4, c[0x0][0x3a4] ;  /* 0x00007480ff0477ac */ /* 0x000e620008000800 */
[----:B------:R-:W-:-:S05]  /*1a80*/  VIADD R8, R8, 0x1 ;  /* 0x0000000108087836 */ /* 0x000fca0000000000 */
[----:B-1----:R-:W-:-:S13]  /*1a90*/  ISETP.NE.AND P0, PT, R8, UR4, PT ;  /* 0x0000000408007c0c */ /* 0x002fda000bf05270 */
[----:B------:R-:W-:Y:S05]  /*1aa0*/  @!P0 EXIT ;  /* 0x000000000000894d */ /* 0x000fea0003800000 */
[----:B------:R-:W-:Y:S05]  /*1ab0*/  BRA `(.L_x_9) ;  /* 0xffffffe400c87947 */ /* 0x000fea000383ffff */
.L_x_1:
[C---:B------:R-:W-:Y:S01]  /*1ac0*/  LOP3.LUT R14, R0.reuse, 0x3, RZ, 0xc0, !PT ;  /* 0x00000003000e7812 */ /* 0x040fe200078ec0ff */
[----:B------:R-:W-:Y:S01]  /*1ad0*/  UMOV UR4, URZ ;  /* 0x000000ff00047c82 */ /* 0x000fe20008000000 */
[----:B------:R-:W-:-:S07]  /*1ae0*/  LOP3.LUT R0, R0, 0x7ffffffc, RZ, 0xc0, !PT ;  /* 0x7ffffffc00007812 */ /* 0x000fce00078ec0ff */
.L_x_14:
[----:B------:R-:W0:Y:S01]  /*1af0*/  LDCU UR6, c[0x0][0x3b0] ;  /* 0x00007600ff0677ac */ /* 0x000e220008000800 */
[----:B------:R-:W-:Y:S01]  /*1b00*/  IMAD.MOV.U32 R5, RZ, RZ, RZ ;  /* 0x000000ffff057224 */ /* 0x000fe200078e00ff */
[----:B------:R-:W-:Y:S02]  /*1b10*/  USHF.R.S32.HI UR7, URZ, 0x1f, UR5 ;  /* 0x0000001fff077899 */ /* 0x000fe40008011405 */
[----:B0-----:R-:W-:-:S09]  /*1b20*/  UISETP.GE.U32.AND UP0, UPT, UR6, 0x4, UPT ;  /* 0x000000040600788c */ /* 0x001fd2000bf06070 */
[----:B-1----:R-:W-:Y:S05]  /*1b30*/  BRA.U !UP0, `(.L_x_10) ;  /* 0x0000000108847547 */ /* 0x002fea000b800000 */
[----:B------:R-:W0:Y:S01]  /*1b40*/  LDC.64 R2, c[0x0][0x390] ;  /* 0x0000e400ff027b82 */ /* 0x000e220000000a00 */
[----:B------:R-:W-:-:S07]  /*1b50*/  IMAD.MOV.U32 R5, RZ, RZ, RZ ;  /* 0x000000ffff057224 */ /* 0x000fce00078e00ff */
.L_x_11:
[----:B-1----:R-:W-:Y:S02]  /*1b60*/  IMAD R6, R4, UR6, R5 ;  /* 0x0000000604067c24 */ /* 0x002fe4000f8e0205 */
[----:B------:R-:W-:Y:S02]  /*1b70*/  VIADD R5, R5, 0x4 ;  /* 0x0000000405057836 */ /* 0x000fe40000000000 */
[C---:B------:R-:W-:Y:S02]  /*1b80*/  IMAD R8, R21.reuse, R6, RZ ;  /* 0x0000000615087224 */ /* 0x040fe400078e02ff */
[C---:B------:R-:W-:Y:S02]  /*1b90*/  VIADD R10, R6.reuse, 0x2 ;  /* 0x00000002060a7836 */ /* 0x040fe40000000000 */
[----:B------:R-:W-:Y:S01]  /*1ba0*/  VIADD R6, R6, 0x3 ;  /* 0x0000000306067836 */ /* 0x000fe20000000000 */
[----:B------:R-:W-:Y:S01]  /*1bb0*/  IADD3 R7, P0, PT, R8, UR5, RZ ;  /* 0x0000000508077c10 */ /* 0x000fe2000ff1e0ff */
[----:B------:R-:W-:-:S02]  /*1bc0*/  IMAD.IADD R9, R21, 0x1, R8 ;  /* 0x0000000115097824 */ /* 0x000fc400078e0208 */
[C---:B------:R-:W-:Y:S01]  /*1bd0*/  IMAD R11, R21.reuse, R6, RZ ;  /* 0x00000006150b7224 */ /* 0x040fe200078e02ff */
[----:B------:R-:W-:Y:S01]  /*1be0*/  LEA.HI.X.SX32 R8, R8, UR7, 0x1, P0 ;  /* 0x0000000708087c11 */ /* 0x000fe200080f0eff */
[----:B------:R-:W-:Y:S01]  /*1bf0*/  IMAD R10, R21, R10, RZ ;  /* 0x0000000a150a7224 */ /* 0x000fe200078e02ff */
[-C--:B0-----:R-:W-:Y:S02]  /*1c00*/  LEA R6, P0, R7, R2.reuse, 0x2 ;  /* 0x0000000207067211 */ /* 0x081fe400078010ff */
[----:B------:R-:W-:Y:S02]  /*1c10*/  IADD3 R17, P1, PT, R9, UR5, RZ ;  /* 0x0000000509117c10 */ /* 0x000fe4000ff3e0ff */
[----:B------:R-:W-:Y:S02]  /*1c20*/  LEA.HI.X R7, R7, R3, R8, 0x2, P0 ;  /* 0x0000000307077211 */ /* 0x000fe400000f1408 */
[----:B------:R-:W-:Y:S02]  /*1c30*/  LEA.HI.X.SX32 R20, R9, UR7, 0x1, P1 ;  /* 0x0000000709147c11 */ /* 0x000fe400088f0eff */
[----:B------:R-:W-:Y:S01]  /*1c40*/  LEA R8, P0, R17, R2, 0x2 ;  /* 0x0000000211087211 */ /* 0x000fe200078010ff */
[----:B------:R1:W-:Y:S01]  /*1c50*/  STG.E desc[UR8][R6.64], RZ ;  /* 0x000000ff06007986 */ /* 0x0003e2000c101908 */
[----:B------:R-:W-:-:S02]  /*1c60*/  IADD3 R15, P2, PT, R10, UR5, RZ ;  /* 0x000000050a0f7c10 */ /* 0x000fc4000ff5e0ff */
[----:B------:R-:W-:Y:S02]  /*1c70*/  IADD3 R13, P3, PT, R11, UR5, RZ ;  /* 0x000000050b0d7c10 */ /* 0x000fe4000ff7e0ff */
[----:B------:R-:W-:Y:S02]  /*1c80*/  LEA.HI.X R9, R17, R3, R20, 0x2, P0 ;  /* 0x0000000311097211 */ /* 0x000fe400000f1414 */
[----:B------:R-:W-:Y:S02]  /*1c90*/  ISETP.NE.AND P0, PT, R5, R0, PT ;  /* 0x000000000500720c */ /* 0x000fe40003f05270 */
[----:B------:R-:W-:Y:S01]  /*1ca0*/  LEA.HI.X.SX32 R18, R10, UR7, 0x1, P2 ;  /* 0x000000070a127c11 */ /* 0x000fe200090f0eff */
[----:B------:R1:W-:Y:S01]  /*1cb0*/  STG.E desc[UR8][R8.64], RZ ;  /* 0x000000ff08007986 */ /* 0x0003e2000c101908 */
[----:B------:R-:W-:Y:S02]  /*1cc0*/  LEA R10, P1, R15, R2, 0x2 ;  /* 0x000000020f0a7211 */ /* 0x000fe400078210ff */
[----:B------:R-:W-:-:S02]  /*1cd0*/  LEA.HI.X.SX32 R16, R11, UR7, 0x1, P3 ;  /* 0x000000070b107c11 */ /* 0x000fc400098f0eff */
[----:B------:R-:W-:Y:S02]  /*1ce0*/  LEA R12, P2, R13, R2, 0x2 ;  /* 0x000000020d0c7211 */ /* 0x000fe400078410ff */
[-C--:B------:R-:W-:Y:S02]  /*1cf0*/  LEA.HI.X R11, R15, R3.reuse, R18, 0x2, P1 ;  /* 0x000000030f0b7211 */ /* 0x080fe400008f1412 */
[----:B------:R-:W-:-:S03]  /*1d00*/  LEA.HI.X R13, R13, R3, R16, 0x2, P2 ;  /* 0x000000030d0d7211 */ /* 0x000fc600010f1410 */
[----:B------:R1:W-:Y:S04]  /*1d10*/  STG.E desc[UR8][R10.64], RZ ;  /* 0x000000ff0a007986 */ /* 0x0003e8000c101908 */
[----:B------:R1:W-:Y:S01]  /*1d20*/  STG.E desc[UR8][R12.64], RZ ;  /* 0x000000ff0c007986 */ /* 0x0003e2000c101908 */
[----:B------:R-:W-:Y:S05]  /*1d30*/  @P0 BRA `(.L_x_11) ;  /* 0xfffffffc00880947 */ /* 0x000fea000383ffff */
[----:B------:R-:W-:-:S07]  /*1d40*/  IMAD.MOV.U32 R5, RZ, RZ, R0 ;  /* 0x000000ffff057224 */ /* 0x000fce00078e0000 */
.L_x_10:
[----:B------:R-:W-:-:S13]  /*1d50*/  ISETP.NE.AND P0, PT, R14, RZ, PT ;  /* 0x000000ff0e00720c */ /* 0x000fda0003f05270 */
[----:B------:R-:W-:Y:S05]  /*1d60*/  @!P0 BRA `(.L_x_12) ;  /* 0x00000000006c8947 */ /* 0x000fea0003800000 */
[----:B------:R-:W-:Y:S01]  /*1d70*/  ISETP.NE.AND P0, PT, R14, 0x1, PT ;  /* 0x000000010e00780c */ /* 0x000fe20003f05270 */
[----:B------:R-:W-:-:S12]  /*1d80*/  ULOP3.LUT UP0, URZ, UR6, 0x1, URZ, 0xc0, !UPT ;  /* 0x0000000106ff7892 */ /* 0x000fd8000f80c0ff */
[----:B------:R-:W-:Y:S05]  /*1d90*/  @!P0 BRA `(.L_x_13) ;  /* 0x00000000003c8947 */ /* 0x000fea0003800000 */
[----:B------:R-:W0:Y:S01]  /*1da0*/  LDC.64 R2, c[0x0][0x390] ;  /* 0x0000e400ff027b82 */ /* 0x000e220000000a00 */
[----:B-1----:R-:W-:Y:S02]  /*1db0*/  IMAD R6, R4, UR6, R5 ;  /* 0x0000000604067c24 */ /* 0x002fe4000f8e0205 */
[----:B------:R-:W-:Y:S02]  /*1dc0*/  VIADD R5, R5, 0x2 ;  /* 0x0000000205057836 */ /* 0x000fe40000000000 */
[----:B------:R-:W-:-:S04]  /*1dd0*/  IMAD R6, R21, R6, RZ ;  /* 0x0000000615067224 */ /* 0x000fc800078e02ff */
[----:B------:R-:W-:Y:S01]  /*1de0*/  IMAD.IADD R7, R21, 0x1, R6 ;  /* 0x0000000115077824 */ /* 0x000fe200078e0206 */
[----:B------:R-:W-:-:S04]  /*1df0*/  IADD3 R10, P0, PT, R6, UR5, RZ ;  /* 0x00000005060a7c10 */ /* 0x000fc8000ff1e0ff */
[C---:B------:R-:W-:Y:S02]  /*1e00*/  IADD3 R8, P1, PT, R7.reuse, UR5, RZ ;  /* 0x0000000507087c10 */ /* 0x040fe4000ff3e0ff */
[----:B------:R-:W-:Y:S02]  /*1e10*/  LEA.HI.X.SX32 R11, R6, UR7, 0x1, P0 ;  /* 0x00000007060b7c11 */ /* 0x000fe400080f0eff */
[----:B------:R-:W-:Y:S02]  /*1e20*/  LEA.HI.X.SX32 R9, R7, UR7, 0x1, P1 ;  /* 0x0000000707097c11 */ /* 0x000fe400088f0eff */
[-C--:B0-----:R-:W-:Y:S02]  /*1e30*/  LEA R6, P0, R10, R2.reuse, 0x2 ;  /* 0x000000020a067211 */ /* 0x081fe400078010ff */
[----:B------:R-:W-:Y:S02]  /*1e40*/  LEA R2, P1, R8, R2, 0x2 ;  /* 0x0000000208027211 */ /* 0x000fe400078210ff */
[----:B------:R-:W-:-:S02]  /*1e50*/  LEA.HI.X R7, R10, R3, R11, 0x2, P0 ;  /* 0x000000030a077211 */ /* 0x000fc400000f140b */
[----:B------:R-:W-:-:S03]  /*1e60*/  LEA.HI.X R3, R8, R3, R9, 0x2, P1 ;  /* 0x0000000308037211 */ /* 0x000fc600008f1409 */
[----:B------:R0:W-:Y:S04]  /*1e70*/  STG.E desc[UR8][R6.64], RZ ;  /* 0x000000ff06007986 */ /* 0x0001e8000c101908 */
[----:B------:R0:W-:Y:S02]  /*1e80*/  STG.E desc[UR8][R2.64], RZ ;  /* 0x000000ff02007986 */ /* 0x0001e4000c101908 */
.L_x_13:
[----:B------:R-:W-:Y:S05]  /*1e90*/  BRA.U !UP0, `(.L_x_12) ;  /* 0x0000000108207547 */ /* 0x000fea000b800000 */
[----:B-1----:R-:W1:Y:S01]  /*1ea0*/  LDC.64 R8, c[0x0][0x390] ;  /* 0x0000e400ff087b82 */ /* 0x002e620000000a00 */
[----:B0-----:R-:W-:-:S04]  /*1eb0*/  IMAD R2, R4, UR6, R5 ;  /* 0x0000000604027c24 */ /* 0x001fc8000f8e0205 */
[----:B------:R-:W-:-:S05]  /*1ec0*/  IMAD R2, R21, R2, RZ ;  /* 0x0000000215027224 */ /* 0x000fca00078e02ff */
[----:B------:R-:W-:-:S04]  /*1ed0*/  IADD3 R3, P0, PT, R2, UR5, RZ ;  /* 0x0000000502037c10 */ /* 0x000fc8000ff1e0ff */
[----:B------:R-:W-:Y:S02]  /*1ee0*/  LEA.HI.X.SX32 R6, R2, UR7, 0x1, P0 ;  /* 0x0000000702067c11 */ /* 0x000fe400080f0eff */
[----:B-1----:R-:W-:-:S04]  /*1ef0*/  LEA R2, P0, R3, R8, 0x2 ;  /* 0x0000000803027211 */ /* 0x002fc800078010ff */
[----:B------:R-:W-:-:S05]  /*1f00*/  LEA.HI.X R3, R3, R9, R6, 0x2, P0 ;  /* 0x0000000903037211 */ /* 0x000fca00000f1406 */
[----:B------:R2:W-:Y:S04]  /*1f10*/  STG.E desc[UR8][R2.64], RZ ;  /* 0x000000ff02007986 */ /* 0x0005e8000c101908 */
.L_x_12:
[----:B0-2---:R-:W0:Y:S01]  /*1f20*/  LDC R2, c[0x0][0x3a4] ;  /* 0x0000e900ff027b82 */ /* 0x005e220000000800 */
[----:B------:R-:W-:-:S06]  /*1f30*/  UIADD3 UR4, UPT, UPT, UR4, 0x1, URZ ;  /* 0x0000000104047890 */ /* 0x000fcc000fffe0ff */
[----:B0-----:R-:W-:-:S13]  /*1f40*/  ISETP.NE.AND P0, PT, R2, UR4, PT ;  /* 0x0000000402007c0c */ /* 0x001fda000bf05270 */
[----:B------:R-:W-:Y:S05]  /*1f50*/  @!P0 EXIT ;  /* 0x000000000000894d */ /* 0x000fea0003800000 */
[----:B------:R-:W-:Y:S05]  /*1f60*/  BRA `(.L_x_14) ;  /* 0xfffffff800e07947 */ /* 0x000fea000383ffff */
.L_x_0:
[C---:B------:R-:W-:Y:S01]  /*1f70*/  LOP3.LUT R20, R0.reuse, 0x7, RZ, 0xc0, !PT ;  /* 0x0000000700147812 */ /* 0x040fe200078ec0ff */
[----:B------:R-:W-:Y:S01]  /*1f80*/  UMOV UR4, URZ ;  /* 0x000000ff00047c82 */ /* 0x000fe20008000000 */
[C---:B------:R-:W-:Y:S02]  /*1f90*/  LOP3.LUT R24, R0.reuse, 0x3, RZ, 0xc0, !PT ;  /* 0x0000000300187812 */ /* 0x040fe400078ec0ff */
[----:B------:R-:W-:Y:S01]  /*1fa0*/  LOP3.LUT R0, R0, 0x7ffffff8, RZ, 0xc0, !PT ;  /* 0x7ffffff800007812 */ /* 0x000fe200078ec0ff */
[----:B------:R-:W-:-:S05]  /*1fb0*/  VIADD R2, R20, 0xffffffff ;  /* 0xffffffff14027836 */ /* 0x000fca0000000000 */
[----:B------:R-:W-:-:S13]  /*1fc0*/  ISETP.GE.U32.AND P0, PT, R2, 0x3, PT ;  /* 0x000000030200780c */ /* 0x000fda0003f06070 */
.L_x_20:
[----:B0-----:R-:W0:Y:S01]  /*1fd0*/  LDCU UR6, c[0x0][0x3b0] ;  /* 0x00007600ff0677ac */ /* 0x001e220008000800 */
[----:B------:R-:W-:Y:S01]  /*1fe0*/  IMAD.MOV.U32 R5, RZ, RZ, RZ ;  /* 0x000000ffff057224 */ /* 0x000fe200078e00ff */
[----:B-1----:R-:W1:Y:S01]  /*1ff0*/  LDCU UR7, c[0x0][0x3a4] ;  /* 0x00007480ff0777ac */ /* 0x002e620008000800 */
[----:B------:R-:W-:Y:S02]  /*2000*/  UIADD3 UR4, UPT, UPT, UR4, 0x1, URZ ;  /* 0x0000000104047890 */ /* 0x000fe4000fffe0ff */
[----:B------:R-:W-:Y:S02]  /*2010*/  USHF.R.S32.HI UR10, URZ, 0x1f, UR5 ;  /* 0x0000001fff0a7899 */ /* 0x000fe40008011405 */
[----:B0-----:R-:W-:Y:S02]  /*2020*/  UISETP.GE.U32.AND UP1, UPT, UR6, 0x8, UPT ;  /* 0x000000080600788c */ /* 0x001fe4000bf26070 */
[----:B-1----:R-:W-:-:S07]  /*2030*/  UISETP.NE.AND UP0, UPT, UR4, UR7, UPT ;  /* 0x000000070400728c */ /* 0x002fce000bf05270 */
[----:B--23--:R-:W-:Y:S05]  /*2040*/  BRA.U !UP1, `(.L_x_15) ;  /* 0x0000000109f47547 */ /* 0x00cfea000b800000 */
[----:B------:R-:W0:Y:S01]  /*2050*/  LDC.64 R2, c[0x0][0x390] ;  /* 0x0000e400ff027b82 */ /* 0x000e220000000a00 */
[----:B------:R-:W-:-:S07]  /*2060*/  IMAD.MOV.U32 R5, RZ, RZ, RZ ;  /* 0x000000ffff057224 */ /* 0x000fce00078e00ff */
.L_x_16:
[----:B-1----:R-:W-:Y:S02]  /*2070*/  IMAD R14, R4, UR6, R5 ;  /* 0x00000006040e7c24 */ /* 0x002fe4000f8e0205 */
[----:B------:R-:W-:Y:S02]  /*2080*/  VIADD R5, R5, 0x8 ;  /* 0x0000000805057836 */ /* 0x000fe40000000000 */
[C---:B------:R-:W-:Y:S02]  /*2090*/  IMAD R6, R21.reuse, R14, RZ ;  /* 0x0000000e15067224 */ /* 0x040fe400078e02ff */
[----:B------:R-:W-:Y:S02]  /*20a0*/  VIADD R12, R14, 0x3 ;  /* 0x000000030e0c7836 */ /* 0x000fe40000000000 */
[----:B------:R-:W-:Y:S01]  /*20b0*/  IMAD.IADD R8, R21, 0x1, R6 ;  /* 0x0000000115087824 */ /* 0x000fe200078e0206 */
[----:B------:R-:W-:Y:S01]  /*20c0*/  IADD3 R7, P1, PT, R6, UR5, RZ ;  /* 0x0000000506077c10 */ /* 0x000fe2000ff3e0ff */
[----:B------:R-:W-:-:S02]  /*20d0*/  VIADD R10, R14, 0x2 ;  /* 0x000000020e0a7836 */ /* 0x000fc40000000000 */
[C---:B------:R-:W-:Y:S01]  /*20e0*/  IMAD R12, R21.reuse, R12, RZ ;  /* 0x0000000c150c7224 */ /* 0x040fe200078e02ff */
[----:B------:R-:W-:Y:S01]  /*20f0*/  LEA.HI.X.SX32 R18, R6, UR10, 0x1, P1 ;  /* 0x0000000a06127c11 */ /* 0x000fe200088f0eff */
[----:B------:R-:W-:Y:S01]  /*2100*/  IMAD R10, R21, R10, RZ ;  /* 0x0000000a150a7224 */ /* 0x000fe200078e02ff */
[C---:B0-----:R-:W-:Y:S01]  /*2110*/  LEA R6, P1, R7.reuse, R2, 0x2 ;  /* 0x0000000207067211 */ /* 0x041fe200078210ff */
[----:B------:R-:W-:Y:S01]  /*2120*/  VIADD R16, R14, 0x4 ;  /* 0x000000040e107836 */ /* 0x000fe20000000000 */
[----:B------:R-:W-:Y:S02]  /*2130*/  IADD3 R13, P3, PT, R12, UR5, RZ ;  /* 0x000000050c0d7c10 */ /* 0x000fe4000ff7e0ff */
[----:B------:R-:W-:Y:S01]  /*2140*/  LEA.HI.X R7, R7, R3, R18, 0x2, P1 ;  /* 0x0000000307077211 */ /* 0x000fe200008f1412 */
[C---:B------:R-:W-:Y:S01]  /*2150*/  IMAD R15, R21.reuse, R16, RZ ;  /* 0x00000010150f7224 */ /* 0x040fe200078e02ff */
[----:B------:R-:W-:Y:S01]  /*2160*/  IADD3 R9, P1, PT, R8, UR5, RZ ;  /* 0x0000000508097c10 */ /* 0x000fe2000ff3e0ff */
[----:B------:R-:W-:Y:S01]  /*2170*/  VIADD R16, R14, 0x5 ;  /* 0x000000050e107836 */ /* 0x000fe20000000000 */
[----:B------:R-:W-:Y:S01]  /*2180*/  IADD3 R11, P2, PT, R10, UR5, RZ ;  /* 0x000000050a0b7c10 */ /* 0x000fe2000ff5e0ff */
[----:B------:R1:W-:Y:S01]  /*2190*/  STG.E desc[UR8][R6.64], RZ ;  /* 0x000000ff06007986 */ /* 0x0003e2000c101908 */
[----:B------:R-:W-:Y:S01]  /*21a0*/  LEA.HI.X.SX32 R26, R8, UR10, 0x1, P1 ;  /* 0x0000000a081a7c11 */ /* 0x000fe200088f0eff */
[----:B------:R-:W-:Y:S01]  /*21b0*/  IMAD R16, R21, R16, RZ ;  /* 0x0000001015107224 */ /* 0x000fe200078e02ff */
[----:B------:R-:W-:-:S02]  /*21c0*/  LEA R8, P1, R9, R2, 0x2 ;  /* 0x0000000209087211 */ /* 0x000fc400078210ff */
[----:B------:R-:W-:Y:S02]  /*21d0*/  LEA.HI.X.SX32 R18, R12, UR10, 0x1, P3 ;  /* 0x0000000a0c127c11 */ /* 0x000fe400098f0eff */
[-C--:B------:R-:W-:Y:S02]  /*21e0*/  LEA R12, P3, R13, R2.reuse, 0x2 ;  /* 0x000000020d0c7211 */ /* 0x080fe400078610ff */
[----:B------:R-:W-:Y:S02]  /*21f0*/  LEA.HI.X.SX32 R22, R10, UR10, 0x1, P2 ;  /* 0x0000000a0a167c11 */ /* 0x000fe400090f0eff */
[----:B------:R-:W-:Y:S02]  /*2200*/  LEA R10, P2, R11, R2, 0x2 ;  /* 0x000000020b0a7211 */ /* 0x000fe400078410ff */
[----:B------:R-:W-:Y:S02]  /*2210*/  LEA.HI.X R9, R9, R3, R26, 0x2, P1 ;  /* 0x0000000309097211 */ /* 0x000fe400008f141a */
[----:B------:R-:W-:-:S02]  /*2220*/  IADD3 R19, P1, PT, R15, UR5, RZ ;  /* 0x000000050f137c10 */ /* 0x000fc4000ff3e0ff */
[-C--:B------:R-:W-:Y:S01]  /*2230*/  LEA.HI.X R13, R13, R3.reuse, R18, 0x2, P3 ;  /* 0x000000030d0d7211 */ /* 0x080fe200018f1412 */
[C---:B------:R-:W-:Y:S01]  /*2240*/  VIADD R18, R14.reuse, 0x6 ;  /* 0x000000060e127836 */ /* 0x040fe20000000000 */
[-C--:B------:R-:W-:Y:S01]  /*2250*/  LEA.HI.X R11, R11, R3.reuse, R22, 0x2, P2 ;  /* 0x000000030b0b7211 */ /* 0x080fe200010f1416 */
[----:B------:R-:W-:Y:S01]  /*2260*/  VIADD R22, R14, 0x7 ;  /* 0x000000070e167836 */ /* 0x000fe20000000000 */
[----:B------:R-:W-:Y:S01]  /*2270*/  LEA.HI.X.SX32 R26, R15, UR10, 0x1, P1 ;  /* 0x0000000a0f1a7c11 */ /* 0x000fe200088f0eff */
[----:B------:R-:W-:Y:S01]  /*2280*/  IMAD R18, R21, R18, RZ ;  /* 0x0000001215127224 */ /* 0x000fe200078e02ff */
[----:B------:R-:W-:Y:S01]  /*2290*/  LEA R14, P1, R19, R2, 0x2 ;  /* 0x00000002130e7211 */ /* 0x000fe200078210ff */
[----:B------:R-:W-:Y:S01]  /*22a0*/  IMAD R22, R21, R22, RZ ;  /* 0x0000001615167224 */ /* 0x000fe200078e02ff */
[----:B------:R-:W-:Y:S01]  /*22b0*/  IADD3 R17, P2, PT, R16, UR5, RZ ;  /* 0x0000000510117c10 */ /* 0x000fe2000ff5e0ff */
[----:B------:R1:W-:Y:S01]  /*22c0*/  STG.E desc[UR8][R8.64], RZ ;  /* 0x000000ff08007986 */ /* 0x0003e2000c101908 */
[----:B------:R-:W-:-:S02]  /*22d0*/  LEA.HI.X R15, R19, R3, R26, 0x2, P1 ;  /* 0x00000003130f7211 */ /* 0x000fc400008f141a */
[----:B------:R-:W-:Y:S01]  /*22e0*/  LEA.HI.X.SX32 R26, R16, UR10, 0x1, P2 ;  /* 0x0000000a101a7c11 */ /* 0x000fe200090f0eff */
[----:B------:R1:W-:Y:S01]  /*22f0*/  STG.E desc[UR8][R10.64], RZ ;  /* 0x000000ff0a007986 */ /* 0x0003e2000c101908 */
[CC--:B------:R-:W-:Y:S02]  /*2300*/  LEA R16, P1, R17.reuse, R2.reuse, 0x2 ;  /* 0x0000000211107211 */ /* 0x0c0fe400078210ff */
[C---:B------:R-:W-:Y:S01]  /*2310*/  IADD3 R19, P2, PT, R18.reuse, UR5, RZ ;  /* 0x0000000512137c10 */ /* 0x040fe2000ff5e0ff */
[----:B------:R1:W-:Y:S01]  /*2320*/  STG.E desc[UR8][R12.64], RZ ;  /* 0x000000ff0c007986 */ /* 0x0003e2000c101908 */
[----:B------:R-:W-:Y:S02]  /*2330*/  LEA.HI.X R17, R17, R3, R26, 0x2, P1 ;  /* 0x0000000311117211 */ /* 0x000fe400008f141a */
[----:B------:R-:W-:Y:S01]  /*2340*/  LEA.HI.X.SX32 R28, R18, UR10, 0x1, P2 ;  /* 0x0000000a121c7c11 */ /* 0x000fe200090f0eff */
[----:B------:R1:W-:Y:S01]  /*2350*/  STG.E desc[UR8][R14.64], RZ ;  /* 0x000000ff0e007986 */ /* 0x0003e2000c101908 */
[----:B------:R-:W-:-:S02]  /*2360*/  LEA R18, P1, R19, R2, 0x2 ;  /* 0x0000000213127211 */ /* 0x000fc400078210ff */
[C---:B------:R-:W-:Y:S01]  /*2370*/  IADD3 R23, P3, PT, R22.reuse, UR5, RZ ;  /* 0x0000000516177c10 */ /* 0x040fe2000ff7e0ff */
[----:B------:R1:W-:Y:S01]  /*2380*/  STG.E desc[UR8][R16.64], RZ ;  /* 0x000000ff10007986 */ /* 0x0003e2000c101908 */
[----:B------:R-:W-:Y:S02]  /*2390*/  LEA.HI.X R19, R19, R3, R28, 0x2, P1 ;  /* 0x0000000313137211 */ /* 0x000fe400008f141c */
[----:B------:R-:W-:Y:S02]  /*23a0*/  ISETP.NE.AND P1, PT, R5, R0, PT ;  /* 0x000000000500720c */ /* 0x000fe40003f25270 */
[----:B------:R-:W-:Y:S01]  /*23b0*/  LEA.HI.X.SX32 R26, R22, UR10, 0x1, P3 ;  /* 0x0000000a161a7c11 */ /* 0x000fe200098f0eff */
[----:B------:R1:W-:Y:S01]  /*23c0*/  STG.E desc[UR8][R18.64], RZ ;  /* 0x000000ff12007986 */ /* 0x0003e2000c101908 */
[----:B------:R-:W-:-:S04]  /*23d0*/  LEA R22, P2, R23, R2, 0x2 ;  /* 0x0000000217167211 */ /* 0x000fc800078410ff */
[----:B------:R-:W-:-:S05]  /*23e0*/  LEA.HI.X R23, R23, R3, R26, 0x2, P2 ;  /* 0x0000000317177211 */ /* 0x000fca00010f141a */
[----:B------:R1:W-:Y:S01]  /*23f0*/  STG.E desc[UR8][R22.64], RZ ;  /* 0x000000ff16007986 */ /* 0x0003e2000c101908 */
[----:B------:R-:W-:Y:S05]  /*2400*/  @P1 BRA `(.L_x_16) ;  /* 0xfffffffc00181947 */ /* 0x000fea000383ffff */
[----:B------:R-:W-:-:S07]  /*2410*/  IMAD.MOV.U32 R5, RZ, RZ, R0 ;  /* 0x000000ffff057224 */ /* 0x000fce00078e0000 */
.L_x_15:
[----:B------:R-:W-:-:S13]  /*2420*/  ISETP.NE.AND P1, PT, R20, RZ, PT ;  /* 0x000000ff1400720c */ /* 0x000fda0003f25270 */
[----:B------:R-:W-:Y:S05]  /*2430*/  @!P1 BRA `(.L_x_17) ;  /* 0x0000000000ec9947 */ /* 0x000fea0003800000 */
[----:B------:R-:W-:Y:S01]  /*2440*/  ISETP.NE.AND P1, PT, R24, RZ, PT ;  /* 0x000000ff1800720c */ /* 0x000fe20003f25270 */
[----:B------:R-:W-:-:S12]  /*2450*/  @!P0 BRA `(.L_x_18) ;  /* 0x0000000000748947 */ /* 0x000fd80003800000 */
[----:B------:R-:W0:Y:S01]  /*2460*/  LDC.64 R2, c[0x0][0x390] ;  /* 0x0000e400ff027b82 */ /* 0x000e220000000a00 */
[----:B-1----:R-:W-:Y:S02]  /*2470*/  IMAD R6, R4, UR6, R5 ;  /* 0x0000000604067c24 */ /* 0x002fe4000f8e0205 */
[----:B------:R-:W-:Y:S02]  /*2480*/  VIADD R5, R5, 0x4 ;  /* 0x0000000405057836 */ /* 0x000fe40000000000 */
[C---:B------:R-:W-:Y:S02]  /*2490*/  IMAD R8, R21.reuse, R6, RZ ;  /* 0x0000000615087224 */ /* 0x040fe400078e02ff */
[C---:B------:R-:W-:Y:S02]  /*24a0*/  VIADD R10, R6.reuse, 0x2 ;  /* 0x00000002060a7836 */ /* 0x040fe40000000000 */
[----:B------:R-:W-:Y:S01]  /*24b0*/  VIADD R6, R6, 0x3 ;  /* 0x0000000306067836 */ /* 0x000fe20000000000 */
[----:B------:R-:W-:Y:S01]  /*24c0*/  IADD3 R7, P2, PT, R8, UR5, RZ ;  /* 0x0000000508077c10 */ /* 0x000fe2000ff5e0ff */
[----:B------:R-:W-:-:S02]  /*24d0*/  IMAD R10, R21, R10, RZ ;  /* 0x0000000a150a7224 */ /* 0x000fc400078e02ff */
[C---:B------:R-:W-:Y:S01]  /*24e0*/  IMAD.IADD R9, R21.reuse, 0x1, R8 ;  /* 0x0000000115097824 */ /* 0x040fe200078e0208 */
[----:B------:R-:W-:Y:S01]  /*24f0*/  LEA.HI.X.SX32 R8, R8, UR10, 0x1, P2 ;  /* 0x0000000a08087c11 */ /* 0x000fe200090f0eff */
[----:B------:R-:W-:Y:S01]  /*2500*/  IMAD R11, R21, R6, RZ ;  /* 0x00000006150b7224 */ /* 0x000fe200078e02ff */
[----:B------:R-:W-:Y:S02]  /*2510*/  IADD3 R14, P4, PT, R10, UR5, RZ ;  /* 0x000000050a0e7c10 */ /* 0x000fe4000ff9e0ff */
[----:B------:R-:W-:Y:S02]  /*2520*/  IADD3 R16, P3, PT, R9, UR5, RZ ;  /* 0x0000000509107c10 */ /* 0x000fe4000ff7e0ff */
[----:B------:R-:W-:Y:S02]  /*2530*/  IADD3 R12, P5, PT, R11, UR5, RZ ;  /* 0x000000050b0c7c10 */ /* 0x000fe4000ffbe0ff */
[----:B------:R-:W-:Y:S02]  /*2540*/  LEA.HI.X.SX32 R9, R9, UR10, 0x1, P3 ;  /* 0x0000000a09097c11 */ /* 0x000fe400098f0eff */
[----:B0-----:R-:W-:-:S02]  /*2550*/  LEA R6, P2, R7, R2, 0x2 ;  /* 0x0000000207067211 */ /* 0x001fc400078410ff */
[----:B------:R-:W-:Y:S02]  /*2560*/  LEA.HI.X.SX32 R15, R10, UR10, 0x1, P4 ;  /* 0x0000000a0a0f7c11 */ /* 0x000fe4000a0f0eff */
[----:B------:R-:W-:Y:S02]  /*2570*/  LEA.HI.X R7, R7, R3, R8, 0x2, P2 ;  /* 0x0000000307077211 */ /* 0x000fe400010f1408 */
[-C--:B------:R-:W-:Y:S02]  /*2580*/  LEA R8, P2, R16, R2.reuse, 0x2 ;  /* 0x0000000210087211 */ /* 0x080fe400078410ff */
[-C--:B------:R-:W-:Y:S01]  /*2590*/  LEA R10, P3, R14, R2.reuse, 0x2 ;  /* 0x000000020e0a7211 */ /* 0x080fe200078610ff */
[----:B------:R0:W-:Y:S01]  /*25a0*/  STG.E desc[UR8][R6.64], RZ ;  /* 0x000000ff06007986 */ /* 0x0001e2000c101908 */
[----:B------:R-:W-:Y:S02]  /*25b0*/  LEA.HI.X.SX32 R13, R11, UR10, 0x1, P5 ;  /* 0x0000000a0b0d7c11 */ /* 0x000fe4000a8f0eff */
[----:B------:R-:W-:-:S02]  /*25c0*/  LEA R2, P4, R12, R2, 0x2 ;  /* 0x000000020c027211 */ /* 0x000fc400078810ff */
[-C--:B------:R-:W-:Y:S02]  /*25d0*/  LEA.HI.X R9, R16, R3.reuse, R9, 0x2, P2 ;  /* 0x0000000310097211 */ /* 0x080fe400010f1409 */
[-C--:B------:R-:W-:Y:S02]  /*25e0*/  LEA.HI.X R11, R14, R3.reuse, R15, 0x2, P3 ;  /* 0x000000030e0b7211 */ /* 0x080fe400018f140f */
[----:B------:R-:W-:Y:S01]  /*25f0*/  LEA.HI.X R3, R12, R3, R13, 0x2, P4 ;  /* 0x000000030c037211 */ /* 0x000fe200020f140d */
[----:B------:R0:W-:Y:S04]  /*2600*/  STG.E desc[UR8][R8.64], RZ ;  /* 0x000000ff08007986 */ /* 0x0001e8000c101908 */
[----:B------:R0:W-:Y:S04]  /*2610*/  STG.E desc[UR8][R10.64], RZ ;  /* 0x000000ff0a007986 */ /* 0x0001e8000c101908 */
[----:B------:R0:W-:Y:S02]  /*2620*/  STG.E desc[UR8][R2.64], RZ ;  /* 0x000000ff02007986 */ /* 0x0001e4000c101908 */
.L_x_18:
[----:B------:R-:W-:Y:S05]  /*2630*/  @!P1 BRA `(.L_x_17) ;  /* 0x00000000006c9947 */ /* 0x000fea0003800000 */
[----:B------:R-:W-:Y:S01]  /*2640*/  ISETP.NE.AND P1, PT, R24, 0x1, PT ;  /* 0x000000011800780c */ /* 0x000fe20003f25270 */
[----:B------:R-:W-:-:S12]  /*2650*/  ULOP3.LUT UP1, URZ, UR6, 0x1, URZ, 0xc0, !UPT ;  /* 0x0000000106ff7892 */ /* 0x000fd8000f82c0ff */
[----:B------:R-:W-:Y:S05]  /*2660*/  @!P1 BRA `(.L_x_19) ;  /* 0x00000000003c9947 */ /* 0x000fea0003800000 */
[----:B0-----:R-:W0:Y:S01]  /*2670*/  LDC.64 R2, c[0x0][0x390] ;  /* 0x0000e400ff027b82 */ /* 0x001e220000000a00 */
        /* <DEDUP_REMOVED lines=8> */
[CC--:B0-----:R-:W-:Y:S02]  /*2700*/  LEA R6, P1, R7.reuse, R2.reuse, 0x2 ;  /* 0x0000000207067211 */ /* 0x0c1fe400078210ff */
[----:B------:R-:W-:Y:S02]  /*2710*/  LEA R2, P2, R10, R2, 0x2 ;  /* 0x000000020a027211 */ /* 0x000fe400078410ff */
[----:B------:R-:W-:-:S02]  /*2720*/  LEA.HI.X R7, R7, R3, R8, 0x2, P1 ;  /* 0x0000000307077211 */ /* 0x000fc400008f1408 */
[----:B------:R-:W-:-:S03]  /*2730*/  LEA.HI.X R3, R10, R3, R9, 0x2, P2 ;  /* 0x000000030a037211 */ /* 0x000fc600010f1409 */
[----:B------:R2:W-:Y:S04]  /*2740*/  STG.E desc[UR8][R6.64], RZ ;  /* 0x000000ff06007986 */ /* 0x0005e8000c101908 */
[----:B------:R2:W-:Y:S02]  /*2750*/  STG.E desc[UR8][R2.64], RZ ;  /* 0x000000ff02007986 */ /* 0x0005e4000c101908 */
.L_x_19:
[----:B------:R-:W-:Y:S05]  /*2760*/  BRA.U !UP1, `(.L_x_17) ;  /* 0x0000000109207547 */ /* 0x000fea000b800000 */
[----:B01----:R-:W0:Y:S01]  /*2770*/  LDC.64 R8, c[0x0][0x390] ;  /* 0x0000e400ff087b82 */ /* 0x003e220000000a00 */
[----:B--2---:R-:W-:-:S04]  /*2780*/  IMAD R2, R4, UR6, R5 ;  /* 0x0000000604027c24 */ /* 0x004fc8000f8e0205 */
[----:B------:R-:W-:-:S05]  /*2790*/  IMAD R2, R21, R2, RZ ;  /* 0x0000000215027224 */ /* 0x000fca00078e02ff */
[----:B------:R-:W-:-:S04]  /*27a0*/  IADD3 R3, P1, PT, R2, UR5, RZ ;  /* 0x0000000502037c10 */ /* 0x000fc8000ff3e0ff */
[----:B------:R-:W-:Y:S02]  /*27b0*/  LEA.HI.X.SX32 R6, R2, UR10, 0x1, P1 ;  /* 0x0000000a02067c11 */ /* 0x000fe400088f0eff */
[----:B0-----:R-:W-:-:S04]  /*27c0*/  LEA R2, P1, R3, R8, 0x2 ;  /* 0x0000000803027211 */ /* 0x001fc800078210ff */
[----:B------:R-:W-:-:S05]  /*27d0*/  LEA.HI.X R3, R3, R9, R6, 0x2, P1 ;  /* 0x0000000903037211 */ /* 0x000fca00008f1406 */
[----:B------:R3:W-:Y:S04]  /*27e0*/  STG.E desc[UR8][R2.64], RZ ;  /* 0x000000ff02007986 */ /* 0x0007e8000c101908 */
.L_x_17:
[----:B------:R-:W-:Y:S05]  /*27f0*/  BRA.U UP0, `(.L_x_20) ;  /* 0xfffffff500f47547 */ /* 0x000fea000b83ffff */
[----:B------:R-:W-:Y:S05]  /*2800*/  EXIT ;  /* 0x000000000000794d */ /* 0x000fea0003800000 */
.L_x_21:
[----:B------:R-:W-:-:S00]  /*2810*/  BRA `(.L_x_21) ;  /* 0xfffffffc00fc7947 */ /* 0x000fc0000383ffff */
[----:B------:R-:W-:-:S00]  /*2820*/  NOP ;  /* 0x0000000000007918 */ /* 0x000fc00000000000 */
        /* <DEDUP_REMOVED lines=13> */
.L_x_22:


//--------------------- .nv.shared.reserved.0     --------------------------
	.section	.nv.shared.reserved.0,"aw",@nobits
	.weak		__nv_reservedSMEM_offset_0_alias
	.size		__nv_reservedSMEM_offset_0_alias, 0, 64
	.other		__nv_reservedSMEM_offset_0_alias,@"STO_CUDA_RESERVED_SHARED STV_DEFAULT"
__nv_reservedSMEM_offset_0_alias:
	.zero		0
	.zero		64


//--------------------- .nv.constant0._Z18convolution_kernelPKfS0_Pfiiiiiii --------------------------
	.section	.nv.constant0._Z18convolution_kernelPKfS0_Pfiiiiiii,"a",@progbits
	.sectionflags	@""
	.align	4
.nv.constant0._Z18convolution_kernelPKfS0_Pfiiiiiii:
	.zero		948


//--------------------- SYMBOLS --------------------------

	.type		.nv.reservedSmem.offset0,@object
	.size		.nv.reservedSmem.offset0,0x4
